//
// Generated by NVIDIA NVVM Compiler
//
// Compiler Build ID: CL-36424714
// Cuda compilation tools, release 13.0, V13.0.88
// Based on NVVM 20.0.0
//

.version 9.0
.target sm_100
.address_size 64

	// .globl	_Z20tiling_double_bufferPfS_S_iii
// _ZZ20tiling_double_bufferPfS_S_iiiE6tile_a has been demoted
// _ZZ20tiling_double_bufferPfS_S_iiiE6tile_b has been demoted

.visible .entry _Z20tiling_double_bufferPfS_S_iii(
	.param .u64 .ptr .align 1 _Z20tiling_double_bufferPfS_S_iii_param_0,
	.param .u64 .ptr .align 1 _Z20tiling_double_bufferPfS_S_iii_param_1,
	.param .u64 .ptr .align 1 _Z20tiling_double_bufferPfS_S_iii_param_2,
	.param .u32 _Z20tiling_double_bufferPfS_S_iii_param_3,
	.param .u32 _Z20tiling_double_bufferPfS_S_iii_param_4,
	.param .u32 _Z20tiling_double_bufferPfS_S_iii_param_5
)
{
	.reg .pred 	%p<65>;
	.reg .b32 	%r<275>;
	.reg .b32 	%f<115>;
	.reg .b64 	%rd<66>;
	// demoted variable
	.shared .align 4 .b8 _ZZ20tiling_double_bufferPfS_S_iiiE6tile_a[8192];
	// demoted variable
	.shared .align 4 .b8 _ZZ20tiling_double_bufferPfS_S_iiiE6tile_b[8192];
	ld.param.u64 	%rd5, [_Z20tiling_double_bufferPfS_S_iii_param_0];
	ld.param.u64 	%rd6, [_Z20tiling_double_bufferPfS_S_iii_param_1];
	ld.param.u64 	%rd7, [_Z20tiling_double_bufferPfS_S_iii_param_2];
	ld.param.u32 	%r49, [_Z20tiling_double_bufferPfS_S_iii_param_3];
	ld.param.u32 	%r50, [_Z20tiling_double_bufferPfS_S_iii_param_4];
	ld.param.u32 	%r51, [_Z20tiling_double_bufferPfS_S_iii_param_5];
	cvta.to.global.u64 	%rd1, %rd6;
	cvta.to.global.u64 	%rd2, %rd5;
	cvta.to.global.u64 	%rd3, %rd7;
	mov.u32 	%r52, %ctaid.y;
	mov.u32 	%r53, %ntid.y;
	mov.u32 	%r1, %tid.y;
	mad.lo.s32 	%r2, %r52, %r53, %r1;
	mov.u32 	%r54, %ctaid.x;
	shl.b32 	%r3, %r54, 5;
	mov.u32 	%r4, %tid.x;
	shl.b32 	%r55, %r4, 2;
	add.s32 	%r5, %r3, %r55;
	mov.u32 	%r56, %ntid.x;
	mad.lo.s32 	%r6, %r1, %r56, %r4;
	mul.lo.s32 	%r7, %r56, %r53;
	shl.b32 	%r8, %r52, 5;
	shr.u32 	%r9, %r6, 5;
	and.b32  	%r10, %r6, 31;
	add.s32 	%r11, %r9, %r8;
	setp.ge.s32 	%p1, %r11, %r49;
	setp.ge.s32 	%p2, %r10, %r51;
	or.pred  	%p3, %p2, %p1;
	@%p3 bra 	$L__BB0_2;
	mad.lo.s32 	%r63, %r11, %r51, %r10;
	mul.wide.u32 	%rd8, %r63, 4;
	add.s64 	%rd9, %rd2, %rd8;
	ld.global.f32 	%f17, [%rd9];
	shl.b32 	%r64, %r9, 7;
	mov.u32 	%r65, _ZZ20tiling_double_bufferPfS_S_iiiE6tile_a;
	add.s32 	%r66, %r65, %r64;
	shl.b32 	%r67, %r10, 2;
	add.s32 	%r68, %r66, %r67;
	st.shared.f32 	[%r68], %f17;
	bra.uni 	$L__BB0_3;
$L__BB0_2:
	shl.b32 	%r57, %r9, 7;
	mov.u32 	%r58, _ZZ20tiling_double_bufferPfS_S_iiiE6tile_a;
	add.s32 	%r59, %r58, %r57;
	shl.b32 	%r60, %r10, 2;
	add.s32 	%r61, %r59, %r60;
	mov.b32 	%r62, 0;
	st.shared.u32 	[%r61], %r62;
$L__BB0_3:
	add.s32 	%r12, %r10, %r3;
	setp.ge.s32 	%p4, %r9, %r51;
	setp.ge.s32 	%p5, %r12, %r50;
	or.pred  	%p6, %p4, %p5;
	@%p6 bra 	$L__BB0_5;
	mad.lo.s32 	%r76, %r9, %r50, %r12;
	mul.wide.s32 	%rd10, %r76, 4;
	add.s64 	%rd11, %rd1, %rd10;
	ld.global.f32 	%f18, [%rd11];
	shl.b32 	%r77, %r9, 7;
	mov.u32 	%r78, _ZZ20tiling_double_bufferPfS_S_iiiE6tile_b;
	add.s32 	%r79, %r78, %r77;
	shl.b32 	%r80, %r10, 2;
	add.s32 	%r81, %r79, %r80;
	st.shared.f32 	[%r81], %f18;
	bra.uni 	$L__BB0_6;
$L__BB0_5:
	shl.b32 	%r70, %r9, 7;
	mov.u32 	%r71, _ZZ20tiling_double_bufferPfS_S_iiiE6tile_b;
	add.s32 	%r72, %r71, %r70;
	shl.b32 	%r73, %r10, 2;
	add.s32 	%r74, %r72, %r73;
	mov.b32 	%r75, 0;
	st.shared.u32 	[%r74], %r75;
$L__BB0_6:
	add.s32 	%r13, %r7, %r6;
	shr.u32 	%r14, %r13, 5;
	and.b32  	%r15, %r13, 31;
	add.s32 	%r16, %r14, %r8;
	setp.lt.s32 	%p7, %r16, %r49;
	setp.lt.s32 	%p8, %r15, %r51;
	and.pred  	%p9, %p8, %p7;
	@%p9 bra 	$L__BB0_8;
	shl.b32 	%r82, %r14, 7;
	mov.u32 	%r83, _ZZ20tiling_double_bufferPfS_S_iiiE6tile_a;
	add.s32 	%r84, %r83, %r82;
	shl.b32 	%r85, %r15, 2;
	add.s32 	%r86, %r84, %r85;
	mov.b32 	%r87, 0;
	st.shared.u32 	[%r86], %r87;
	bra.uni 	$L__BB0_9;
$L__BB0_8:
	mad.lo.s32 	%r88, %r16, %r51, %r15;
	mul.wide.u32 	%rd12, %r88, 4;
	add.s64 	%rd13, %rd2, %rd12;
	ld.global.f32 	%f19, [%rd13];
	shl.b32 	%r89, %r14, 7;
	mov.u32 	%r90, _ZZ20tiling_double_bufferPfS_S_iiiE6tile_a;
	add.s32 	%r91, %r90, %r89;
	shl.b32 	%r92, %r15, 2;
	add.s32 	%r93, %r91, %r92;
	st.shared.f32 	[%r93], %f19;
$L__BB0_9:
	add.s32 	%r17, %r15, %r3;
	setp.lt.s32 	%p10, %r14, %r51;
	setp.lt.s32 	%p11, %r17, %r50;
	and.pred  	%p12, %p10, %p11;
	@%p12 bra 	$L__BB0_11;
	shl.b32 	%r95, %r14, 7;
	mov.u32 	%r96, _ZZ20tiling_double_bufferPfS_S_iiiE6tile_b;
	add.s32 	%r97, %r96, %r95;
	shl.b32 	%r98, %r15, 2;
	add.s32 	%r99, %r97, %r98;
	mov.b32 	%r100, 0;
	st.shared.u32 	[%r99], %r100;
	bra.uni 	$L__BB0_12;
$L__BB0_11:
	mad.lo.s32 	%r101, %r14, %r50, %r17;
	mul.wide.s32 	%rd14, %r101, 4;
	add.s64 	%rd15, %rd1, %rd14;
	ld.global.f32 	%f20, [%rd15];
	shl.b32 	%r102, %r14, 7;
	mov.u32 	%r103, _ZZ20tiling_double_bufferPfS_S_iiiE6tile_b;
	add.s32 	%r104, %r103, %r102;
	shl.b32 	%r105, %r15, 2;
	add.s32 	%r106, %r104, %r105;
	st.shared.f32 	[%r106], %f20;
$L__BB0_12:
	add.s32 	%r18, %r13, %r7;
	shr.u32 	%r19, %r18, 5;
	and.b32  	%r20, %r18, 31;
	add.s32 	%r21, %r19, %r8;
	setp.lt.s32 	%p13, %r21, %r49;
	setp.lt.s32 	%p14, %r20, %r51;
	and.pred  	%p15, %p14, %p13;
	@%p15 bra 	$L__BB0_14;
	shl.b32 	%r107, %r19, 7;
	mov.u32 	%r108, _ZZ20tiling_double_bufferPfS_S_iiiE6tile_a;
	add.s32 	%r109, %r108, %r107;
	shl.b32 	%r110, %r20, 2;
	add.s32 	%r111, %r109, %r110;
	mov.b32 	%r112, 0;
	st.shared.u32 	[%r111], %r112;
	bra.uni 	$L__BB0_15;
$L__BB0_14:
	mad.lo.s32 	%r113, %r21, %r51, %r20;
	mul.wide.u32 	%rd16, %r113, 4;
	add.s64 	%rd17, %rd2, %rd16;
	ld.global.f32 	%f21, [%rd17];
	shl.b32 	%r114, %r19, 7;
	mov.u32 	%r115, _ZZ20tiling_double_bufferPfS_S_iiiE6tile_a;
	add.s32 	%r116, %r115, %r114;
	shl.b32 	%r117, %r20, 2;
	add.s32 	%r118, %r116, %r117;
	st.shared.f32 	[%r118], %f21;
$L__BB0_15:
	add.s32 	%r22, %r20, %r3;
	setp.lt.s32 	%p16, %r19, %r51;
	setp.lt.s32 	%p17, %r22, %r50;
	and.pred  	%p18, %p16, %p17;
	@%p18 bra 	$L__BB0_17;
	shl.b32 	%r120, %r19, 7;
	mov.u32 	%r121, _ZZ20tiling_double_bufferPfS_S_iiiE6tile_b;
	add.s32 	%r122, %r121, %r120;
	shl.b32 	%r123, %r20, 2;
	add.s32 	%r124, %r122, %r123;
	mov.b32 	%r125, 0;
	st.shared.u32 	[%r124], %r125;
	bra.uni 	$L__BB0_18;
$L__BB0_17:
	mad.lo.s32 	%r126, %r19, %r50, %r22;
	mul.wide.s32 	%rd18, %r126, 4;
	add.s64 	%rd19, %rd1, %rd18;
	ld.global.f32 	%f22, [%rd19];
	shl.b32 	%r127, %r19, 7;
	mov.u32 	%r128, _ZZ20tiling_double_bufferPfS_S_iiiE6tile_b;
	add.s32 	%r129, %r128, %r127;
	shl.b32 	%r130, %r20, 2;
	add.s32 	%r131, %r129, %r130;
	st.shared.f32 	[%r131], %f22;
$L__BB0_18:
	add.s32 	%r132, %r18, %r7;
	shr.u32 	%r23, %r132, 5;
	and.b32  	%r24, %r132, 31;
	add.s32 	%r25, %r23, %r8;
	setp.lt.s32 	%p19, %r25, %r49;
	setp.lt.s32 	%p20, %r24, %r51;
	and.pred  	%p21, %p20, %p19;
	@%p21 bra 	$L__BB0_20;
	shl.b32 	%r133, %r23, 7;
	mov.u32 	%r134, _ZZ20tiling_double_bufferPfS_S_iiiE6tile_a;
	add.s32 	%r135, %r134, %r133;
	shl.b32 	%r136, %r24, 2;
	add.s32 	%r137, %r135, %r136;
	mov.b32 	%r138, 0;
	st.shared.u32 	[%r137], %r138;
	bra.uni 	$L__BB0_21;
$L__BB0_20:
	mad.lo.s32 	%r139, %r25, %r51, %r24;
	mul.wide.u32 	%rd20, %r139, 4;
	add.s64 	%rd21, %rd2, %rd20;
	ld.global.f32 	%f23, [%rd21];
	shl.b32 	%r140, %r23, 7;
	mov.u32 	%r141, _ZZ20tiling_double_bufferPfS_S_iiiE6tile_a;
	add.s32 	%r142, %r141, %r140;
	shl.b32 	%r143, %r24, 2;
	add.s32 	%r144, %r142, %r143;
	st.shared.f32 	[%r144], %f23;
$L__BB0_21:
	add.s32 	%r26, %r24, %r3;
	setp.lt.s32 	%p22, %r23, %r51;
	setp.lt.s32 	%p23, %r26, %r50;
	and.pred  	%p24, %p22, %p23;
	@%p24 bra 	$L__BB0_23;
	shl.b32 	%r146, %r23, 7;
	mov.u32 	%r147, _ZZ20tiling_double_bufferPfS_S_iiiE6tile_b;
	add.s32 	%r148, %r147, %r146;
	shl.b32 	%r149, %r24, 2;
	add.s32 	%r150, %r148, %r149;
	mov.b32 	%r151, 0;
	st.shared.u32 	[%r150], %r151;
	bra.uni 	$L__BB0_24;
$L__BB0_23:
	mad.lo.s32 	%r152, %r23, %r50, %r26;
	mul.wide.s32 	%rd22, %r152, 4;
	add.s64 	%rd23, %rd1, %rd22;
	ld.global.f32 	%f24, [%rd23];
	shl.b32 	%r153, %r23, 7;
	mov.u32 	%r154, _ZZ20tiling_double_bufferPfS_S_iiiE6tile_b;
	add.s32 	%r155, %r154, %r153;
	shl.b32 	%r156, %r24, 2;
	add.s32 	%r157, %r155, %r156;
	st.shared.f32 	[%r157], %f24;
$L__BB0_24:
	bar.sync 	0;
	setp.lt.s32 	%p25, %r51, 1;
	mov.f32 	%f111, 0f00000000;
	mov.f32 	%f112, %f111;
	mov.f32 	%f113, %f111;
	mov.f32 	%f114, %f111;
	@%p25 bra 	$L__BB0_54;
	add.s32 	%r159, %r51, 31;
	shr.s32 	%r160, %r159, 31;
	shr.u32 	%r161, %r160, 27;
	add.s32 	%r162, %r159, %r161;
	shr.s32 	%r163, %r162, 5;
	add.s32 	%r27, %r163, -1;
	shl.b32 	%r164, %r1, 7;
	mov.u32 	%r165, _ZZ20tiling_double_bufferPfS_S_iiiE6tile_a;
	add.s32 	%r28, %r165, %r164;
	max.s32 	%r29, %r163, 1;
	shl.b32 	%r166, %r4, 4;
	mov.u32 	%r167, _ZZ20tiling_double_bufferPfS_S_iiiE6tile_b;
	add.s32 	%r168, %r166, %r167;
	add.s32 	%r30, %r168, 512;
	mov.b32 	%r272, 0;
	mov.f32 	%f111, 0f00000000;
	cvt.u64.u32 	%rd25, %r10;
	cvt.u64.u32 	%rd34, %r15;
	cvt.u64.u32 	%rd43, %r20;
	cvt.u64.u32 	%rd52, %r24;
$L__BB0_26:
	setp.ge.s32 	%p26, %r272, %r27;
	@%p26 bra 	$L__BB0_51;
	setp.ge.s32 	%p27, %r11, %r49;
	not.b32 	%r169, %r272;
	and.b32  	%r33, %r169, 1;
	shl.b32 	%r34, %r272, 5;
	add.s32 	%r35, %r34, 32;
	shl.b32 	%r170, %r272, 12;
	not.b32 	%r171, %r170;
	and.b32  	%r172, %r171, 4096;
	mov.u32 	%r173, _ZZ20tiling_double_bufferPfS_S_iiiE6tile_a;
	add.s32 	%r36, %r173, %r172;
	or.b32  	%r174, %r10, %r35;
	setp.ge.s32 	%p28, %r174, %r51;
	or.pred  	%p29, %p27, %p28;
	@%p29 bra 	$L__BB0_29;
	mul.lo.s32 	%r181, %r11, %r51;
	cvt.u64.u32 	%rd24, %r181;
	cvt.s64.s32 	%rd26, %r34;
	add.s64 	%rd27, %rd25, %rd26;
	add.s64 	%rd28, %rd27, %rd24;
	shl.b64 	%rd29, %rd28, 2;
	add.s64 	%rd30, %rd2, %rd29;
	ld.global.f32 	%f27, [%rd30+128];
	shl.b32 	%r182, %r9, 7;
	add.s32 	%r183, %r36, %r182;
	shl.b32 	%r184, %r10, 2;
	add.s32 	%r185, %r183, %r184;
	st.shared.f32 	[%r185], %f27;
	bra.uni 	$L__BB0_30;
$L__BB0_29:
	shl.b32 	%r176, %r9, 7;
	add.s32 	%r177, %r36, %r176;
	shl.b32 	%r178, %r10, 2;
	add.s32 	%r179, %r177, %r178;
	mov.b32 	%r180, 0;
	st.shared.u32 	[%r179], %r180;
$L__BB0_30:
	shl.b32 	%r186, %r33, 12;
	mov.u32 	%r187, _ZZ20tiling_double_bufferPfS_S_iiiE6tile_b;
	add.s32 	%r37, %r187, %r186;
	setp.ge.s32 	%p30, %r12, %r50;
	add.s32 	%r38, %r9, %r35;
	setp.ge.s32 	%p31, %r38, %r51;
	or.pred  	%p32, %p31, %p30;
	@%p32 bra 	$L__BB0_32;
	mad.lo.s32 	%r193, %r38, %r50, %r12;
	mul.wide.s32 	%rd31, %r193, 4;
	add.s64 	%rd32, %rd1, %rd31;
	ld.global.f32 	%f28, [%rd32];
	shl.b32 	%r194, %r9, 7;
	add.s32 	%r195, %r37, %r194;
	shl.b32 	%r196, %r10, 2;
	add.s32 	%r197, %r195, %r196;
	st.shared.f32 	[%r197], %f28;
	bra.uni 	$L__BB0_33;
$L__BB0_32:
	shl.b32 	%r188, %r9, 7;
	add.s32 	%r189, %r37, %r188;
	shl.b32 	%r190, %r10, 2;
	add.s32 	%r191, %r189, %r190;
	mov.b32 	%r192, 0;
	st.shared.u32 	[%r191], %r192;
$L__BB0_33:
	setp.lt.s32 	%p33, %r16, %r49;
	add.s32 	%r199, %r15, %r35;
	setp.lt.s32 	%p34, %r199, %r51;
	and.pred  	%p35, %p33, %p34;
	@%p35 bra 	$L__BB0_35;
	shl.b32 	%r200, %r14, 7;
	add.s32 	%r201, %r36, %r200;
	shl.b32 	%r202, %r15, 2;
	add.s32 	%r203, %r201, %r202;
	mov.b32 	%r204, 0;
	st.shared.u32 	[%r203], %r204;
	bra.uni 	$L__BB0_36;
$L__BB0_35:
	mul.lo.s32 	%r205, %r16, %r51;
	cvt.u64.u32 	%rd33, %r205;
	cvt.s64.s32 	%rd35, %r34;
	add.s64 	%rd36, %rd34, %rd35;
	add.s64 	%rd37, %rd36, %rd33;
	shl.b64 	%rd38, %rd37, 2;
	add.s64 	%rd39, %rd2, %rd38;
	ld.global.f32 	%f29, [%rd39+128];
	shl.b32 	%r206, %r14, 7;
	add.s32 	%r207, %r36, %r206;
	shl.b32 	%r208, %r15, 2;
	add.s32 	%r209, %r207, %r208;
	st.shared.f32 	[%r209], %f29;
$L__BB0_36:
	setp.lt.s32 	%p36, %r17, %r50;
	add.s32 	%r39, %r14, %r35;
	setp.lt.s32 	%p37, %r39, %r51;
	and.pred  	%p38, %p37, %p36;
	@%p38 bra 	$L__BB0_38;
	shl.b32 	%r210, %r14, 7;
	add.s32 	%r211, %r37, %r210;
	shl.b32 	%r212, %r15, 2;
	add.s32 	%r213, %r211, %r212;
	mov.b32 	%r214, 0;
	st.shared.u32 	[%r213], %r214;
	bra.uni 	$L__BB0_39;
$L__BB0_38:
	mad.lo.s32 	%r215, %r39, %r50, %r17;
	mul.wide.s32 	%rd40, %r215, 4;
	add.s64 	%rd41, %rd1, %rd40;
	ld.global.f32 	%f30, [%rd41];
	shl.b32 	%r216, %r14, 7;
	add.s32 	%r217, %r37, %r216;
	shl.b32 	%r218, %r15, 2;
	add.s32 	%r219, %r217, %r218;
	st.shared.f32 	[%r219], %f30;
$L__BB0_39:
	setp.lt.s32 	%p39, %r21, %r49;
	add.s32 	%r221, %r20, %r35;
	setp.lt.s32 	%p40, %r221, %r51;
	and.pred  	%p41, %p39, %p40;
	@%p41 bra 	$L__BB0_41;
	shl.b32 	%r222, %r19, 7;
	add.s32 	%r223, %r36, %r222;
	shl.b32 	%r224, %r20, 2;
	add.s32 	%r225, %r223, %r224;
	mov.b32 	%r226, 0;
	st.shared.u32 	[%r225], %r226;
	bra.uni 	$L__BB0_42;
$L__BB0_41:
	mul.lo.s32 	%r227, %r21, %r51;
	cvt.u64.u32 	%rd42, %r227;
	cvt.s64.s32 	%rd44, %r34;
	add.s64 	%rd45, %rd43, %rd44;
	add.s64 	%rd46, %rd45, %rd42;
	shl.b64 	%rd47, %rd46, 2;
	add.s64 	%rd48, %rd2, %rd47;
	ld.global.f32 	%f31, [%rd48+128];
	shl.b32 	%r228, %r19, 7;
	add.s32 	%r229, %r36, %r228;
	shl.b32 	%r230, %r20, 2;
	add.s32 	%r231, %r229, %r230;
	st.shared.f32 	[%r231], %f31;
$L__BB0_42:
	setp.lt.s32 	%p42, %r22, %r50;
	add.s32 	%r40, %r19, %r35;
	setp.lt.s32 	%p43, %r40, %r51;
	and.pred  	%p44, %p43, %p42;
	@%p44 bra 	$L__BB0_44;
	shl.b32 	%r232, %r19, 7;
	add.s32 	%r233, %r37, %r232;
	shl.b32 	%r234, %r20, 2;
	add.s32 	%r235, %r233, %r234;
	mov.b32 	%r236, 0;
	st.shared.u32 	[%r235], %r236;
	bra.uni 	$L__BB0_45;
$L__BB0_44:
	mad.lo.s32 	%r237, %r40, %r50, %r22;
	mul.wide.s32 	%rd49, %r237, 4;
	add.s64 	%rd50, %rd1, %rd49;
	ld.global.f32 	%f32, [%rd50];
	shl.b32 	%r238, %r19, 7;
	add.s32 	%r239, %r37, %r238;
	shl.b32 	%r240, %r20, 2;
	add.s32 	%r241, %r239, %r240;
	st.shared.f32 	[%r241], %f32;
$L__BB0_45:
	setp.lt.s32 	%p45, %r25, %r49;
	add.s32 	%r243, %r24, %r35;
	setp.lt.s32 	%p46, %r243, %r51;
	and.pred  	%p47, %p45, %p46;
	@%p47 bra 	$L__BB0_47;
	shl.b32 	%r244, %r23, 7;
	add.s32 	%r245, %r36, %r244;
	shl.b32 	%r246, %r24, 2;
	add.s32 	%r247, %r245, %r246;
	mov.b32 	%r248, 0;
	st.shared.u32 	[%r247], %r248;
	bra.uni 	$L__BB0_48;
$L__BB0_47:
	mul.lo.s32 	%r249, %r25, %r51;
	cvt.u64.u32 	%rd51, %r249;
	cvt.s64.s32 	%rd53, %r34;
	add.s64 	%rd54, %rd52, %rd53;
	add.s64 	%rd55, %rd54, %rd51;
	shl.b64 	%rd56, %rd55, 2;
	add.s64 	%rd57, %rd2, %rd56;
	ld.global.f32 	%f33, [%rd57+128];
	shl.b32 	%r250, %r23, 7;
	add.s32 	%r251, %r36, %r250;
	shl.b32 	%r252, %r24, 2;
	add.s32 	%r253, %r251, %r252;
	st.shared.f32 	[%r253], %f33;
$L__BB0_48:
	setp.lt.s32 	%p48, %r26, %r50;
	add.s32 	%r41, %r23, %r35;
	setp.lt.s32 	%p49, %r41, %r51;
	and.pred  	%p50, %p49, %p48;
	@%p50 bra 	$L__BB0_50;
	shl.b32 	%r254, %r23, 7;
	add.s32 	%r255, %r37, %r254;
	shl.b32 	%r256, %r24, 2;
	add.s32 	%r257, %r255, %r256;
	mov.b32 	%r258, 0;
	st.shared.u32 	[%r257], %r258;
	bra.uni 	$L__BB0_51;
$L__BB0_50:
	mad.lo.s32 	%r259, %r41, %r50, %r26;
	mul.wide.s32 	%rd58, %r259, 4;
	add.s64 	%rd59, %rd1, %rd58;
	ld.global.f32 	%f34, [%rd59];
	shl.b32 	%r260, %r23, 7;
	add.s32 	%r261, %r37, %r260;
	shl.b32 	%r262, %r24, 2;
	add.s32 	%r263, %r261, %r262;
	st.shared.f32 	[%r263], %f34;
$L__BB0_51:
	shl.b32 	%r265, %r272, 12;
	and.b32  	%r266, %r265, 4096;
	add.s32 	%r42, %r28, %r266;
	add.s32 	%r273, %r30, %r266;
	mov.b32 	%r274, 16;
$L__BB0_52:
	add.s32 	%r267, %r42, %r274;
	ld.shared.f32 	%f35, [%r267+-16];
	ld.shared.f32 	%f36, [%r273+-512];
	fma.rn.f32 	%f37, %f35, %f36, %f114;
	ld.shared.f32 	%f38, [%r273+-508];
	fma.rn.f32 	%f39, %f35, %f38, %f113;
	ld.shared.f32 	%f40, [%r273+-504];
	fma.rn.f32 	%f41, %f35, %f40, %f112;
	ld.shared.f32 	%f42, [%r273+-500];
	fma.rn.f32 	%f43, %f35, %f42, %f111;
	ld.shared.f32 	%f44, [%r267+-12];
	ld.shared.f32 	%f45, [%r273+-384];
	fma.rn.f32 	%f46, %f44, %f45, %f37;
	ld.shared.f32 	%f47, [%r273+-380];
	fma.rn.f32 	%f48, %f44, %f47, %f39;
	ld.shared.f32 	%f49, [%r273+-376];
	fma.rn.f32 	%f50, %f44, %f49, %f41;
	ld.shared.f32 	%f51, [%r273+-372];
	fma.rn.f32 	%f52, %f44, %f51, %f43;
	ld.shared.f32 	%f53, [%r267+-8];
	ld.shared.f32 	%f54, [%r273+-256];
	fma.rn.f32 	%f55, %f53, %f54, %f46;
	ld.shared.f32 	%f56, [%r273+-252];
	fma.rn.f32 	%f57, %f53, %f56, %f48;
	ld.shared.f32 	%f58, [%r273+-248];
	fma.rn.f32 	%f59, %f53, %f58, %f50;
	ld.shared.f32 	%f60, [%r273+-244];
	fma.rn.f32 	%f61, %f53, %f60, %f52;
	ld.shared.f32 	%f62, [%r267+-4];
	ld.shared.f32 	%f63, [%r273+-128];
	fma.rn.f32 	%f64, %f62, %f63, %f55;
	ld.shared.f32 	%f65, [%r273+-124];
	fma.rn.f32 	%f66, %f62, %f65, %f57;
	ld.shared.f32 	%f67, [%r273+-120];
	fma.rn.f32 	%f68, %f62, %f67, %f59;
	ld.shared.f32 	%f69, [%r273+-116];
	fma.rn.f32 	%f70, %f62, %f69, %f61;
	ld.shared.f32 	%f71, [%r267];
	ld.shared.f32 	%f72, [%r273];
	fma.rn.f32 	%f73, %f71, %f72, %f64;
	ld.shared.f32 	%f74, [%r273+4];
	fma.rn.f32 	%f75, %f71, %f74, %f66;
	ld.shared.f32 	%f76, [%r273+8];
	fma.rn.f32 	%f77, %f71, %f76, %f68;
	ld.shared.f32 	%f78, [%r273+12];
	fma.rn.f32 	%f79, %f71, %f78, %f70;
	ld.shared.f32 	%f80, [%r267+4];
	ld.shared.f32 	%f81, [%r273+128];
	fma.rn.f32 	%f82, %f80, %f81, %f73;
	ld.shared.f32 	%f83, [%r273+132];
	fma.rn.f32 	%f84, %f80, %f83, %f75;
	ld.shared.f32 	%f85, [%r273+136];
	fma.rn.f32 	%f86, %f80, %f85, %f77;
	ld.shared.f32 	%f87, [%r273+140];
	fma.rn.f32 	%f88, %f80, %f87, %f79;
	ld.shared.f32 	%f89, [%r267+8];
	ld.shared.f32 	%f90, [%r273+256];
	fma.rn.f32 	%f91, %f89, %f90, %f82;
	ld.shared.f32 	%f92, [%r273+260];
	fma.rn.f32 	%f93, %f89, %f92, %f84;
	ld.shared.f32 	%f94, [%r273+264];
	fma.rn.f32 	%f95, %f89, %f94, %f86;
	ld.shared.f32 	%f96, [%r273+268];
	fma.rn.f32 	%f97, %f89, %f96, %f88;
	ld.shared.f32 	%f98, [%r267+12];
	ld.shared.f32 	%f99, [%r273+384];
	fma.rn.f32 	%f114, %f98, %f99, %f91;
	ld.shared.f32 	%f100, [%r273+388];
	fma.rn.f32 	%f113, %f98, %f100, %f93;
	ld.shared.f32 	%f101, [%r273+392];
	fma.rn.f32 	%f112, %f98, %f101, %f95;
	ld.shared.f32 	%f102, [%r273+396];
	fma.rn.f32 	%f111, %f98, %f102, %f97;
	add.s32 	%r274, %r274, 32;
	add.s32 	%r273, %r273, 1024;
	setp.ne.s32 	%p51, %r274, 144;
	@%p51 bra 	$L__BB0_52;
	bar.sync 	0;
	add.s32 	%r272, %r272, 1;
	setp.eq.s32 	%p52, %r272, %r29;
	@%p52 bra 	$L__BB0_54;
	bra.uni 	$L__BB0_26;
$L__BB0_54:
	setp.lt.s32 	%p53, %r2, %r49;
	mul.lo.s32 	%r31, %r50, %r2;
	setp.lt.s32 	%p54, %r5, %r50;
	and.pred  	%p55, %p53, %p54;
	@%p55 bra 	$L__BB0_55;
	bra.uni 	$L__BB0_56;
$L__BB0_55:
	add.s32 	%r268, %r5, %r31;
	mul.wide.s32 	%rd60, %r268, 4;
	add.s64 	%rd61, %rd3, %rd60;
	st.global.f32 	[%rd61], %f114;
$L__BB0_56:
	setp.ge.s32 	%p56, %r2, %r49;
	add.s32 	%r269, %r5, 1;
	setp.ge.s32 	%p57, %r269, %r50;
	cvt.s64.s32 	%rd62, %r31;
	cvt.s64.s32 	%rd63, %r5;
	add.s64 	%rd64, %rd63, %rd62;
	shl.b64 	%rd65, %rd64, 2;
	add.s64 	%rd4, %rd3, %rd65;
	or.pred  	%p58, %p56, %p57;
	@%p58 bra 	$L__BB0_58;
	st.global.f32 	[%rd4+4], %f113;
$L__BB0_58:
	setp.ge.s32 	%p59, %r2, %r49;
	add.s32 	%r270, %r5, 2;
	setp.ge.s32 	%p60, %r270, %r50;
	or.pred  	%p61, %p59, %p60;
	@%p61 bra 	$L__BB0_60;
	st.global.f32 	[%rd4+8], %f112;
$L__BB0_60:
	setp.ge.s32 	%p62, %r2, %r49;
	add.s32 	%r271, %r5, 3;
	setp.ge.s32 	%p63, %r271, %r50;
	or.pred  	%p64, %p62, %p63;
	@%p64 bra 	$L__BB0_62;
	st.global.f32 	[%rd4+12], %f111;
$L__BB0_62:
	ret;

}


// ===== COMPILED SASS (sm_100) =====

	.target	sm_100

	.elftype	@"ET_EXEC"


//--------------------- .note.nv.tkinfo           --------------------------
	.section	.note.nv.tkinfo,"",@"SHT_NOTE"
	.sectionflags	@"SHF_NOTE_NV_TKINFO"
	.tkinfo
        /*0018*/ 	.word	0x00000002
        /*0030*/ 	.string	""
        /*0030*/ 	.string	"ptxas"
        /*0030*/ 	.string	"Cuda compilation tools, release 13.0, V13.0.88"
        /*0030*/ 	.string	"Build cuda_13.0.r13.0/compiler.36424714_0"
        /*0030*/ 	.string	"-arch sm_100 -m 64 "



//--------------------- .note.nv.cuinfo           --------------------------
	.section	.note.nv.cuinfo,"",@"SHT_NOTE"
	.sectionflags	@"SHF_NOTE_NV_CUINFO"
        /*0018*/ 	.short	0x0002
        /*001a*/ 	.short	0x0064
        /*001c*/ 	.short	0x0082
	.zero		2


//--------------------- .nv.info                  --------------------------
	.section	.nv.info,"",@"SHT_CUDA_INFO"
	.align	4


	//----- nvinfo : EIATTR_REGCOUNT
	.align		4
        /*0000*/ 	.byte	0x04, 0x2f
        /*0002*/ 	.short	(.L_1 - .L_0)
	.align		4
.L_0:
        /*0004*/ 	.word	index@(_Z20tiling_double_bufferPfS_S_iii)
        /*0008*/ 	.word	0x00000030


	//----- nvinfo : EIATTR_FRAME_SIZE
	.align		4
.L_1:
        /*000c*/ 	.byte	0x04, 0x11
        /*000e*/ 	.short	(.L_3 - .L_2)
	.align		4
.L_2:
        /*0010*/ 	.word	index@(_Z20tiling_double_bufferPfS_S_iii)
        /*0014*/ 	.word	0x00000000


	//----- nvinfo : EIATTR_MIN_STACK_SIZE
	.align		4
.L_3:
        /*0018*/ 	.byte	0x04, 0x12
        /*001a*/ 	.short	(.L_5 - .L_4)
	.align		4
.L_4:
        /*001c*/ 	.word	index@(_Z20tiling_double_bufferPfS_S_iii)
        /*0020*/ 	.word	0x00000000
.L_5:


//--------------------- .nv.compat                --------------------------
	.section	.nv.compat,"",@"SHT_CUDA_COMPAT_INFO"
	.align	4
        /*0000*/ 	.byte	0x02, 0x09, 0x00, 0x00, 0x02, 0x02, 0x01, 0x00, 0x02, 0x05, 0x05, 0x00, 0x03, 0x07, 0x01, 0x01
        /*0010*/ 	.byte	0x02, 0x03, 0x00, 0x00, 0x02, 0x06, 0x01, 0x00, 0x04, 0x0b, 0x08, 0x00, 0x09, 0x00, 0x00, 0x00
        /*0020*/ 	.byte	0x00, 0x00, 0x00, 0x00


//--------------------- .nv.info._Z20tiling_double_bufferPfS_S_iii --------------------------
	.section	.nv.info._Z20tiling_double_bufferPfS_S_iii,"",@"SHT_CUDA_INFO"
	.sectionflags	@""
	.align	4


	//----- nvinfo : EIATTR_CUDA_API_VERSION
	.align		4
        /*0000*/ 	.byte	0x04, 0x37
        /*0002*/ 	.short	(.L_7 - .L_6)
.L_6:
        /*0004*/ 	.word	0x00000082


	//----- nvinfo : EIATTR_KPARAM_INFO
	.align		4
.L_7:
        /*0008*/ 	.byte	0x04, 0x17
        /*000a*/ 	.short	(.L_9 - .L_8)
.L_8:
        /*000c*/ 	.word	0x00000000
        /*0010*/ 	.short	0x0005
        /*0012*/ 	.short	0x0020
        /*0014*/ 	.byte	0x00, 0xf0, 0x11, 0x00


	//----- nvinfo : EIATTR_KPARAM_INFO
	.align		4
.L_9:
        /*0018*/ 	.byte	0x04, 0x17
        /*001a*/ 	.short	(.L_11 - .L_10)
.L_10:
        /*001c*/ 	.word	0x00000000
        /*0020*/ 	.short	0x0004
        /*0022*/ 	.short	0x001c
        /*0024*/ 	.byte	0x00, 0xf0, 0x11, 0x00


	//----- nvinfo : EIATTR_KPARAM_INFO
	.align		4
.L_11:
        /*0028*/ 	.byte	0x04, 0x17
        /*002a*/ 	.short	(.L_13 - .L_12)
.L_12:
        /*002c*/ 	.word	0x00000000
        /*0030*/ 	.short	0x0003
        /*0032*/ 	.short	0x0018
        /*0034*/ 	.byte	0x00, 0xf0, 0x11, 0x00


	//----- nvinfo : EIATTR_KPARAM_INFO
	.align		4
.L_13:
        /*0038*/ 	.byte	0x04, 0x17
        /*003a*/ 	.short	(.L_15 - .L_14)
.L_14:
        /*003c*/ 	.word	0x00000000
        /*0040*/ 	.short	0x0002
        /*0042*/ 	.short	0x0010
        /*0044*/ 	.byte	0x00, 0xf5, 0x21, 0x00


	//----- nvinfo : EIATTR_KPARAM_INFO
	.align		4
.L_15:
        /*0048*/ 	.byte	0x04, 0x17
        /*004a*/ 	.short	(.L_17 - .L_16)
.L_16:
        /*004c*/ 	.word	0x00000000
        /*0050*/ 	.short	0x0001
        /*0052*/ 	.short	0x0008
        /*0054*/ 	.byte	0x00, 0xf5, 0x21, 0x00


	//----- nvinfo : EIATTR_KPARAM_INFO
	.align		4
.L_17:
        /*0058*/ 	.byte	0x04, 0x17
        /*005a*/ 	.short	(.L_19 - .L_18)
.L_18:
        /*005c*/ 	.word	0x00000000
        /*0060*/ 	.short	0x0000
        /*0062*/ 	.short	0x0000
        /*0064*/ 	.byte	0x00, 0xf5, 0x21, 0x00


	//----- nvinfo : EIATTR_SPARSE_MMA_MASK
	.align		4
.L_19:
        /*0068*/ 	.byte	0x03, 0x50
        /*006a*/ 	.short	0x0000


	//----- nvinfo : EIATTR_MAXREG_COUNT
	.align		4
        /*006c*/ 	.byte	0x03, 0x1b
        /*006e*/ 	.short	0x00ff


	//----- nvinfo : EIATTR_NUM_BARRIERS
	.align		4
        /*0070*/ 	.byte	0x02, 0x4c
        /*0072*/ 	.byte	0x01
	.zero		1


	//----- nvinfo : EIATTR_MERCURY_ISA_VERSION
	.align		4
        /*0074*/ 	.byte	0x03, 0x5f
        /*0076*/ 	.short	0x0101


	//----- nvinfo : EIATTR_VRC_CTA_INIT_COUNT
	.align		4
        /*0078*/ 	.byte	0x02, 0x4a
	.zero		1
	.zero		1


	//----- nvinfo : EIATTR_EXIT_INSTR_OFFSETS
	.align		4
        /*007c*/ 	.byte	0x04, 0x1c
        /*007e*/ 	.short	(.L_21 - .L_20)


	//   ....[0]....
.L_20:
        /*0080*/ 	.word	0x00001690


	//   ....[1]....
        /*0084*/ 	.word	0x000016b0


	//----- nvinfo : EIATTR_CBANK_PARAM_SIZE
	.align		4
.L_21:
        /*0088*/ 	.byte	0x03, 0x19
        /*008a*/ 	.short	0x0024


	//----- nvinfo : EIATTR_PARAM_CBANK
	.align		4
        /*008c*/ 	.byte	0x04, 0x0a
        /*008e*/ 	.short	(.L_23 - .L_22)
	.align		4
.L_22:
        /*0090*/ 	.word	index@(.nv.constant0._Z20tiling_double_bufferPfS_S_iii)
        /*0094*/ 	.short	0x0380
        /*0096*/ 	.short	0x0024


	//----- nvinfo : EIATTR_SW_WAR
	.align		4
.L_23:
        /*0098*/ 	.byte	0x04, 0x36
        /*009a*/ 	.short	(.L_25 - .L_24)
.L_24:
        /*009c*/ 	.word	0x00000008
.L_25:


//--------------------- .nv.callgraph             --------------------------
	.section	.nv.callgraph,"",@"SHT_CUDA_CALLGRAPH"
	.align	4
	.sectionentsize	8
	.align		4
        /*0000*/ 	.word	0x00000000
	.align		4
        /*0004*/ 	.word	0xffffffff
	.align		4
        /*0008*/ 	.word	0x00000000
	.align		4
        /*000c*/ 	.word	0xfffffffe
	.align		4
        /*0010*/ 	.word	0x00000000
	.align		4
        /*0014*/ 	.word	0xfffffffd
	.align		4
        /*0018*/ 	.word	0x00000000
	.align		4
        /*001c*/ 	.word	0xfffffffc


//--------------------- .text._Z20tiling_double_bufferPfS_S_iii --------------------------
	.section	.text._Z20tiling_double_bufferPfS_S_iii,"ax",@progbits
	.align	128
        .global         _Z20tiling_double_bufferPfS_S_iii
        .type           _Z20tiling_double_bufferPfS_S_iii,@function
        .size           _Z20tiling_double_bufferPfS_S_iii,(.L_x_5 - _Z20tiling_double_bufferPfS_S_iii)
        .other          _Z20tiling_double_bufferPfS_S_iii,@"STO_CUDA_ENTRY STV_DEFAULT"
_Z20tiling_double_bufferPfS_S_iii:
.text._Z20tiling_double_bufferPfS_S_iii:
[----:B------:R-:W-:Y:S01]  /*0000*/  LDC R1, c[0x0][0x37c] ;  /* 0x0000df00ff017b82 */ /* 0x000fe20000000800 */
[----:B------:R-:W0:Y:S01]  /*0010*/  S2R R6, SR_TID.Y ;  /* 0x0000000000067919 */ /* 0x000e220000002200 */
[----:B------:R-:W1:Y:S01]  /*0020*/  LDCU UR7, c[0x0][0x364] ;  /* 0x00006c80ff0777ac */ /* 0x000e620008000800 */
[----:B------:R-:W0:Y:S01]  /*0030*/  S2R R21, SR_TID.X ;  /* 0x0000000000157919 */ /* 0x000e220000002100 */
[----:B------:R-:W0:Y:S01]  /*0040*/  LDCU UR5, c[0x0][0x360] ;  /* 0x00006c00ff0577ac */ /* 0x000e220008000800 */
[----:B------:R-:W2:Y:S01]  /*0050*/  S2R R42, SR_CTAID.Y ;  /* 0x00000000002a7919 */ /* 0x000ea20000002600 */
[----:B------:R-:W3:Y:S01]  /*0060*/  LDCU UR10, c[0x0][0x398] ;  /* 0x00007300ff0a77ac */ /* 0x000ee20008000800 */
[----:B------:R-:W4:Y:S01]  /*0070*/  LDCU UR6, c[0x0][0x3a0] ;  /* 0x00007400ff0677ac */ /* 0x000f220008000800 */
[----:B------:R-:W5:Y:S01]  /*0080*/  LDCU.64 UR8, c[0x0][0x358] ;  /* 0x00006b00ff0877ac */ /* 0x000f620008000a00 */
[----:B------:R-:W1:Y:S01]  /*0090*/  S2UR UR4, SR_CTAID.X ;  /* 0x00000000000479c3 */ /* 0x000e620000002500 */
[----:B------:R-:W1:Y:S01]  /*00a0*/  LDCU UR11, c[0x0][0x39c] ;  /* 0x00007380ff0b77ac */ /* 0x000e620008000800 */
[----:B0-----:R-:W-:-:S05]  /*00b0*/  IMAD R40, R6, UR5, R21 ;  /* 0x0000000506287c24 */ /* 0x001fca000f8e0215 */
[----:B------:R-:W-:Y:S02]  /*00c0*/  SHF.R.U32.HI R39, RZ, 0x5, R40 ;  /* 0x00000005ff277819 */ /* 0x000fe40000011628 */
[----:B------:R-:W-:-:S03]  /*00d0*/  LOP3.LUT R38, R40, 0x1f, RZ, 0xc0, !PT ;  /* 0x0000001f28267812 */ /* 0x000fc600078ec0ff */
[----:B--2---:R-:W-:-:S05]  /*00e0*/  IMAD R37, R42, 0x20, R39 ;  /* 0x000000202a257824 */ /* 0x004fca00078e0227 */
[----:B---3--:R-:W-:-:S04]  /*00f0*/  ISETP.GE.AND P4, PT, R37, UR10, PT ;  /* 0x0000000a25007c0c */ /* 0x008fc8000bf86270 */
[----:B----4-:R-:W-:-:S13]  /*0100*/  ISETP.GE.OR P4, PT, R38, UR6, P4 ;  /* 0x0000000626007c0c */ /* 0x010fda000a786670 */
[----:B------:R-:W0:Y:S01]  /*0110*/  @!P4 LDC.64 R2, c[0x0][0x380] ;  /* 0x0000e000ff02cb82 */ /* 0x000e220000000a00 */
[----:B------:R-:W-:-:S04]  /*0120*/  @!P4 IMAD R5, R37, UR6, R38 ;  /* 0x000000062505cc24 */ /* 0x000fc8000f8e0226 */
[----:B0-----:R-:W-:-:S05]  /*0130*/  @!P4 IMAD.WIDE.U32 R2, R5, 0x4, R2 ;  /* 0x000000040502c825 */ /* 0x001fca00078e0002 */
[----:B-----5:R0:W2:Y:S01]  /*0140*/  @!P4 LDG.E R10, desc[UR8][R2.64] ;  /* 0x00000008020ac981 */ /* 0x0200a2000c1e1900 */
[----:B------:R-:W3:Y:S01]  /*0150*/  S2UR UR13, SR_CgaCtaId ;  /* 0x00000000000d79c3 */ /* 0x000ee20000008800 */
[----:B-1----:R-:W-:Y:S02]  /*0160*/  UIMAD UR5, UR7, UR5, URZ ;  /* 0x00000005070572a4 */ /* 0x002fe4000f8e02ff */
[----:B------:R-:W-:Y:S01]  /*0170*/  USHF.L.U32 UR4, UR4, 0x5, URZ ;  /* 0x0000000504047899 */ /* 0x000fe200080006ff */
[----:B------:R-:W-:-:S03]  /*0180*/  UMOV UR12, 0x400 ;  /* 0x00000400000c7882 */ /* 0x000fc60000000000 */
[----:B------:R-:W-:Y:S02]  /*0190*/  VIADD R34, R40, UR5 ;  /* 0x0000000528227c36 */ /* 0x000fe40008000000 */
[----:B------:R-:W-:Y:S01]  /*01a0*/  IADD3 R36, PT, PT, R38, UR4, RZ ;  /* 0x0000000426247c10 */ /* 0x000fe2000fffe0ff */
[----:B------:R-:W-:Y:S02]  /*01b0*/  @!P4 IMAD.U32 R22, RZ, RZ, UR12 ;  /* 0x0000000cff16ce24 */ /* 0x000fe4000f8e00ff */
[----:B------:R-:W-:Y:S01]  /*01c0*/  SHF.R.U32.HI R35, RZ, 0x5, R34 ;  /* 0x00000005ff237819 */ /* 0x000fe20000011622 */
[----:B------:R-:W-:Y:S01]  /*01d0*/  VIADD R0, R34, UR5 ;  /* 0x0000000522007c36 */ /* 0x000fe20008000000 */
[----:B------:R-:W-:Y:S02]  /*01e0*/  ISETP.GE.AND P0, PT, R36, UR11, PT ;  /* 0x0000000b24007c0c */ /* 0x000fe4000bf06270 */
[----:B------:R-:W-:Y:S01]  /*01f0*/  LOP3.LUT R34, R34, 0x1f, RZ, 0xc0, !PT ;  /* 0x0000001f22227812 */ /* 0x000fe200078ec0ff */
[----:B------:R-:W-:Y:S01]  /*0200*/  IMAD R33, R42, 0x20, R35 ;  /* 0x000000202a217824 */ /* 0x000fe200078e0223 */
[----:B------:R-:W-:-:S02]  /*0210*/  ISETP.GE.OR P0, PT, R39, UR6, P0 ;  /* 0x0000000627007c0c */ /* 0x000fc40008706670 */
[----:B------:R-:W-:Y:S01]  /*0220*/  SHF.R.U32.HI R31, RZ, 0x5, R0 ;  /* 0x00000005ff1f7819 */ /* 0x000fe20000011600 */
[----:B------:R-:W-:Y:S01]  /*0230*/  VIADD R32, R34, UR4 ;  /* 0x0000000422207c36 */ /* 0x000fe20008000000 */
[----:B------:R-:W-:Y:S02]  /*0240*/  ISETP.GE.AND P3, PT, R33, UR10, PT ;  /* 0x0000000a21007c0c */ /* 0x000fe4000bf66270 */
[----:B---3--:R-:W-:Y:S01]  /*0250*/  @!P4 MOV R23, UR13 ;  /* 0x0000000d0017cc02 */ /* 0x008fe20008000f00 */
[----:B------:R-:W-:Y:S01]  /*0260*/  IMAD R29, R42, 0x20, R31 ;  /* 0x000000202a1d7824 */ /* 0x000fe200078e021f */
[----:B------:R-:W-:Y:S02]  /*0270*/  ISETP.LT.AND P3, PT, R34, UR6, !P3 ;  /* 0x0000000622007c0c */ /* 0x000fe4000df61270 */
[----:B------:R-:W-:Y:S01]  /*0280*/  @!P4 LEA R20, R23, R22, 0x18 ;  /* 0x000000161714c211 */ /* 0x000fe200078ec0ff */
[----:B------:R-:W-:Y:S01]  /*0290*/  @P4 IMAD.U32 R22, RZ, RZ, UR12 ;  /* 0x0000000cff164e24 */ /* 0x000fe2000f8e00ff */
[----:B------:R-:W-:Y:S01]  /*02a0*/  @P4 MOV R23, UR13 ;  /* 0x0000000d00174c02 */ /* 0x000fe20008000f00 */
[----:B------:R-:W1:Y:S01]  /*02b0*/  @!P0 LDC.64 R18, c[0x0][0x388] ;  /* 0x0000e200ff128b82 */ /* 0x000e620000000a00 */
[----:B------:R-:W-:Y:S01]  /*02c0*/  LOP3.LUT R30, R0, 0x1f, RZ, 0xc0, !PT ;  /* 0x0000001f001e7812 */ /* 0x000fe200078ec0ff */
[----:B0-----:R-:W-:Y:S01]  /*02d0*/  @!P4 IMAD R3, R39, 0x80, R20 ;  /* 0x000000802703c824 */ /* 0x001fe200078e0214 */
[----:B------:R-:W-:-:S02]  /*02e0*/  @P4 LEA R20, R23, R22, 0x18 ;  /* 0x0000001617144211 */ /* 0x000fc400078ec0ff */
[----:B------:R-:W-:Y:S01]  /*02f0*/  IADD3 R0, PT, PT, R0, UR5, RZ ;  /* 0x0000000500007c10 */ /* 0x000fe2000fffe0ff */
[----:B------:R-:W-:Y:S01]  /*0300*/  VIADD R28, R30, UR4 ;  /* 0x000000041e1c7c36 */ /* 0x000fe20008000000 */
[----:B------:R-:W-:Y:S01]  /*0310*/  @!P4 LEA R11, R38, R3, 0x2 ;  /* 0x00000003260bc211 */ /* 0x000fe200078e10ff */
[----:B------:R-:W-:Y:S01]  /*0320*/  @P4 IMAD R3, R39, 0x80, R20 ;  /* 0x0000008027034824 */ /* 0x000fe200078e0214 */
[----:B------:R-:W-:Y:S01]  /*0330*/  SHF.R.U32.HI R7, RZ, 0x5, R0 ;  /* 0x00000005ff077819 */ /* 0x000fe20000011600 */
[----:B------:R-:W0:Y:S01]  /*0340*/  @P3 LDC.64 R16, c[0x0][0x380] ;  /* 0x0000e000ff103b82 */ /* 0x000e220000000a00 */
[----:B------:R-:W-:Y:S01]  /*0350*/  LOP3.LUT R0, R0, 0x1f, RZ, 0xc0, !PT ;  /* 0x0000001f00007812 */ /* 0x000fe200078ec0ff */
[----:B------:R-:W-:Y:S01]  /*0360*/  @P4 IMAD R12, R38, 0x4, R3 ;  /* 0x00000004260c4824 */ /* 0x000fe200078e0203 */
[----:B------:R-:W-:Y:S01]  /*0370*/  ISETP.GE.AND P2, PT, R32, UR11, PT ;  /* 0x0000000b20007c0c */ /* 0x000fe2000bf46270 */
[----:B------:R-:W-:Y:S01]  /*0380*/  @P3 IMAD R13, R33, UR6, R34 ;  /* 0x00000006210d3c24 */ /* 0x000fe2000f8e0222 */
[----:B------:R-:W-:Y:S01]  /*0390*/  ISETP.GE.AND P1, PT, R29, UR10, PT ;  /* 0x0000000a1d007c0c */ /* 0x000fe2000bf26270 */
[----:B------:R-:W-:Y:S01]  /*03a0*/  VIADD R2, R0, UR4 ;  /* 0x0000000400027c36 */ /* 0x000fe20008000000 */
[----:B------:R-:W-:-:S02]  /*03b0*/  LEA R3, R42, R7, 0x5 ;  /* 0x000000072a037211 */ /* 0x000fc400078e28ff */
[----:B------:R-:W-:Y:S02]  /*03c0*/  ISETP.LT.AND P2, PT, R35, UR6, !P2 ;  /* 0x0000000623007c0c */ /* 0x000fe4000d741270 */
[----:B------:R-:W-:Y:S02]  /*03d0*/  ISETP.GE.AND P5, PT, R28, UR11, PT ;  /* 0x0000000b1c007c0c */ /* 0x000fe4000bfa6270 */
[----:B------:R-:W-:Y:S02]  /*03e0*/  ISETP.LT.AND P1, PT, R30, UR6, !P1 ;  /* 0x000000061e007c0c */ /* 0x000fe4000cf21270 */
[----:B------:R-:W-:Y:S02]  /*03f0*/  ISETP.LT.AND P5, PT, R31, UR6, !P5 ;  /* 0x000000061f007c0c */ /* 0x000fe4000efa1270 */
[----:B------:R-:W-:-:S04]  /*0400*/  ISETP.GE.AND P6, PT, R2, UR11, PT ;  /* 0x0000000b02007c0c */ /* 0x000fc8000bfc6270 */
[----:B------:R-:W-:Y:S01]  /*0410*/  ISETP.LT.AND P6, PT, R7, UR6, !P6 ;  /* 0x0000000607007c0c */ /* 0x000fe2000f7c1270 */
[----:B------:R-:W3:Y:S01]  /*0420*/  @P2 LDC.64 R4, c[0x0][0x388] ;  /* 0x0000e200ff042b82 */ /* 0x000ee20000000a00 */
[----:B0-----:R-:W-:-:S07]  /*0430*/  @P3 IMAD.WIDE.U32 R16, R13, 0x4, R16 ;  /* 0x000000040d103825 */ /* 0x001fce00078e0010 */
[----:B------:R-:W0:Y:S01]  /*0440*/  @P1 LDC.64 R8, c[0x0][0x380] ;  /* 0x0000e000ff081b82 */ /* 0x000e220000000a00 */
[----:B------:R-:W-:Y:S01]  /*0450*/  @P2 IMAD R25, R35, UR11, R32 ;  /* 0x0000000b23192c24 */ /* 0x000fe2000f8e0220 */
[----:B------:R4:W5:Y:S06]  /*0460*/  @P3 LDG.E R16, desc[UR8][R16.64] ;  /* 0x0000000810103981 */ /* 0x00096c000c1e1900 */
[----:B------:R-:W1:Y:S01]  /*0470*/  @P6 LDC.64 R14, c[0x0][0x388] ;  /* 0x0000e200ff0e6b82 */ /* 0x000e620000000a00 */
[----:B------:R-:W-:Y:S02]  /*0480*/  @P1 IMAD R27, R29, UR6, R30 ;  /* 0x000000061d1b1c24 */ /* 0x000fe4000f8e021e */
[----:B---3--:R-:W-:-:S04]  /*0490*/  @P2 IMAD.WIDE R4, R25, 0x4, R4 ;  /* 0x0000000419042825 */ /* 0x008fc800078e0204 */
[----:B------:R-:W-:Y:S02]  /*04a0*/  @P5 IMAD R25, R31, UR11, R28 ;  /* 0x0000000b1f195c24 */ /* 0x000fe4000f8e021c */
[----:B----4-:R-:W-:Y:S01]  /*04b0*/  @P6 IMAD R17, R7, UR11, R2 ;  /* 0x0000000b07116c24 */ /* 0x010fe2000f8e0202 */
[----:B------:R-:W3:Y:S01]  /*04c0*/  @P2 LDG.E R4, desc[UR8][R4.64] ;  /* 0x0000000804042981 */ /* 0x000ee2000c1e1900 */
[----:B0-----:R-:W-:-:S06]  /*04d0*/  @P1 IMAD.WIDE.U32 R8, R27, 0x4, R8 ;  /* 0x000000041b081825 */ /* 0x001fcc00078e0008 */
[----:B------:R-:W4:Y:S01]  /*04e0*/  @P1 LDG.E R8, desc[UR8][R8.64] ;  /* 0x0000000808081981 */ /* 0x000f22000c1e1900 */
[----:B-1----:R-:W-:-:S06]  /*04f0*/  @P6 IMAD.WIDE R14, R17, 0x4, R14 ;  /* 0x00000004110e6825 */ /* 0x002fcc00078e020e */
[----:B------:R-:W4:Y:S04]  /*0500*/  @P6 LDG.E R14, desc[UR8][R14.64] ;  /* 0x000000080e0e6981 */ /* 0x000f28000c1e1900 */
[----:B--2---:R0:W-:Y:S04]  /*0510*/  @!P4 STS [R11], R10 ;  /* 0x0000000a0b00c388 */ /* 0x0041e80000000800 */
[----:B------:R1:W-:Y:S01]  /*0520*/  @P4 STS [R12], RZ ;  /* 0x000000ff0c004388 */ /* 0x0003e20000000800 */
[----:B------:R-:W-:-:S04]  /*0530*/  ISETP.GE.AND P4, PT, R3, UR10, PT ;  /* 0x0000000a03007c0c */ /* 0x000fc8000bf86270 */
[----:B------:R-:W-:Y:S01]  /*0540*/  ISETP.LT.AND P4, PT, R0, UR6, !P4 ;  /* 0x0000000600007c0c */ /* 0x000fe2000e781270 */
[----:B0-----:R-:W-:-:S04]  /*0550*/  @!P0 IMAD R11, R39, UR11, R36 ;  /* 0x0000000b270b8c24 */ /* 0x001fc8000f8e0224 */
[----:B------:R-:W-:Y:S02]  /*0560*/  @!P0 IMAD.WIDE R18, R11, 0x4, R18 ;  /* 0x000000040b128825 */ /* 0x000fe400078e0212 */
[----:B------:R-:W0:Y:S04]  /*0570*/  @P5 LDC.64 R10, c[0x0][0x388] ;  /* 0x0000e200ff0a5b82 */ /* 0x000e280000000a00 */
[----:B------:R2:W5:Y:S04]  /*0580*/  @!P0 LDG.E R18, desc[UR8][R18.64] ;  /* 0x0000000812128981 */ /* 0x000568000c1e1900 */
[----:B-1----:R-:W1:Y:S01]  /*0590*/  @P4 LDC.64 R12, c[0x0][0x380] ;  /* 0x0000e000ff0c4b82 */ /* 0x002e620000000a00 */
[----:B--2---:R-:W-:-:S02]  /*05a0*/  @P4 IMAD R19, R3, UR6, R0 ;  /* 0x0000000603134c24 */ /* 0x004fc4000f8e0200 */
[----:B0-----:R-:W-:-:S06]  /*05b0*/  @P5 IMAD.WIDE R10, R25, 0x4, R10 ;  /* 0x00000004190a5825 */ /* 0x001fcc00078e020a */
[----:B------:R0:W2:Y:S01]  /*05c0*/  @P5 LDG.E R10, desc[UR8][R10.64] ;  /* 0x000000080a0a5981 */ /* 0x0000a2000c1e1900 */
[----:B-1----:R-:W-:-:S06]  /*05d0*/  @P4 IMAD.WIDE.U32 R12, R19, 0x4, R12 ;  /* 0x00000004130c4825 */ /* 0x002fcc00078e000c */
[----:B------:R1:W2:Y:S01]  /*05e0*/  @P4 LDG.E R12, desc[UR8][R12.64] ;  /* 0x000000080c0c4981 */ /* 0x0002a2000c1e1900 */
[C---:B------:R-:W-:Y:S01]  /*05f0*/  @!P0 VIADD R26, R22.reuse, 0x2000 ;  /* 0x00002000161a8836 */ /* 0x040fe20000000000 */
[----:B------:R-:W-:-:S04]  /*0600*/  @P0 IADD3 R22, PT, PT, R22, 0x2000, RZ ;  /* 0x0000200016160810 */ /* 0x000fc80007ffe0ff */
[----:B------:R-:W-:-:S05]  /*0610*/  @!P0 LEA R26, R23, R26, 0x18 ;  /* 0x0000001a171a8211 */ /* 0x000fca00078ec0ff */
[----:B------:R-:W-:Y:S01]  /*0620*/  @!P0 IMAD R5, R39, 0x80, R26 ;  /* 0x0000008027058824 */ /* 0x000fe200078e021a */
[----:B------:R-:W-:Y:S02]  /*0630*/  @P0 LEA R26, R23, R22, 0x18 ;  /* 0x00000016171a0211 */ /* 0x000fe400078ec0ff */
[----:B------:R-:W-:-:S03]  /*0640*/  @!P3 LEA R9, R35, R20, 0x7 ;  /* 0x000000142309b211 */ /* 0x000fc600078e38ff */
[----:B------:R-:W-:Y:S02]  /*0650*/  @P0 IMAD R17, R39, 0x80, R26 ;  /* 0x0000008027110824 */ /* 0x000fe400078e021a */
[C---:B------:R-:W-:Y:S02]  /*0660*/  @!P0 IMAD R5, R38.reuse, 0x4, R5 ;  /* 0x0000000426058824 */ /* 0x040fe400078e0205 */
[C---:B------:R-:W-:Y:S01]  /*0670*/  @P3 IMAD R19, R35.reuse, 0x80, R20 ;  /* 0x0000008023133824 */ /* 0x040fe200078e0214 */
[----:B------:R-:W-:Y:S01]  /*0680*/  @P0 LEA R17, R38, R17, 0x2 ;  /* 0x0000001126110211 */ /* 0x000fe200078e10ff */
[--C-:B0-----:R-:W-:Y:S01]  /*0690*/  @!P2 IMAD R11, R35, 0x80, R26.reuse ;  /* 0x00000080230ba824 */ /* 0x101fe200078e021a */
[-C--:B-1----:R-:W-:Y:S01]  /*06a0*/  @!P1 LEA R13, R31, R20.reuse, 0x7 ;  /* 0x000000141f0d9211 */ /* 0x082fe200078e38ff */
[----:B------:R-:W-:Y:S01]  /*06b0*/  @P2 IMAD R23, R35, 0x80, R26 ;  /* 0x0000008023172824 */ /* 0x000fe200078e021a */
[----:B------:R-:W-:Y:S01]  /*06c0*/  @P1 LEA R25, R31, R20, 0x7 ;  /* 0x000000141f191211 */ /* 0x000fe200078e38ff */
[----:B------:R-:W-:-:S02]  /*06d0*/  @!P3 IMAD R9, R34, 0x4, R9 ;  /* 0x000000042209b824 */ /* 0x000fc400078e0209 */
[C---:B------:R-:W-:Y:S02]  /*06e0*/  @P3 IMAD R19, R34.reuse, 0x4, R19 ;  /* 0x0000000422133824 */ /* 0x040fe400078e0213 */
[--C-:B------:R-:W-:Y:S01]  /*06f0*/  @!P5 IMAD R15, R31, 0x80, R26.reuse ;  /* 0x000000801f0fd824 */ /* 0x100fe200078e021a */
[C---:B------:R-:W-:Y:S01]  /*0700*/  @P2 LEA R23, R34.reuse, R23, 0x2 ;  /* 0x0000001722172211 */ /* 0x040fe200078e10ff */
[----:B------:R-:W-:Y:S01]  /*0710*/  @!P2 IMAD R11, R34, 0x4, R11 ;  /* 0x00000004220ba824 */ /* 0x000fe200078e020b */
[C---:B------:R-:W-:Y:S01]  /*0720*/  @P4 LEA R27, R7.reuse, R20, 0x7 ;  /* 0x00000014071b4211 */ /* 0x040fe200078e38ff */
[C---:B------:R-:W-:Y:S01]  /*0730*/  @!P1 IMAD R13, R30.reuse, 0x4, R13 ;  /* 0x000000041e0d9824 */ /* 0x040fe200078e020d */
[C---:B------:R-:W-:Y:S01]  /*0740*/  @!P5 LEA R15, R30.reuse, R15, 0x2 ;  /* 0x0000000f1e0fd211 */ /* 0x040fe200078e10ff */
[----:B------:R-:W-:Y:S02]  /*0750*/  @P1 IMAD R25, R30, 0x4, R25 ;  /* 0x000000041e191824 */ /* 0x000fe400078e0219 */
[----:B------:R-:W-:-:S02]  /*0760*/  @P6 IMAD R41, R7, 0x80, R26 ;  /* 0x0000008007296824 */ /* 0x000fc400078e021a */
[----:B------:R-:W-:Y:S01]  /*0770*/  @P4 IMAD R27, R0, 0x4, R27 ;  /* 0x00000004001b4824 */ /* 0x000fe200078e021b */
[----:B------:R-:W-:Y:S01]  /*0780*/  UISETP.GE.AND UP0, UPT, UR6, 0x1, UPT ;  /* 0x000000010600788c */ /* 0x000fe2000bf06270 */
[----:B------:R-:W-:Y:S01]  /*0790*/  IMAD R42, R42, UR7, R6 ;  /* 0x000000072a2a7c24 */ /* 0x000fe2000f8e0206 */
[----:B-----5:R0:W-:Y:S04]  /*07a0*/  @!P0 STS [R5], R18 ;  /* 0x0000001205008388 */ /* 0x0201e80000000800 */
[----:B------:R1:W-:Y:S04]  /*07b0*/  @P0 STS [R17], RZ ;  /* 0x000000ff11000388 */ /* 0x0003e80000000800 */
[----:B------:R5:W-:Y:S01]  /*07c0*/  @!P3 STS [R9], RZ ;  /* 0x000000ff0900b388 */ /* 0x000be20000000800 */
[----:B0-----:R-:W-:-:S02]  /*07d0*/  @!P4 IMAD R5, R7, 0x80, R20 ;  /* 0x000000800705c824 */ /* 0x001fc400078e0214 */
[--C-:B-1----:R-:W-:Y:S01]  /*07e0*/  @P5 IMAD R17, R31, 0x80, R26.reuse ;  /* 0x000000801f115824 */ /* 0x102fe200078e021a */
[----:B------:R0:W-:Y:S01]  /*07f0*/  @P3 STS [R19], R16 ;  /* 0x0000001013003388 */ /* 0x0001e20000000800 */
[----:B-----5:R-:W-:-:S03]  /*0800*/  @!P6 IMAD R9, R7, 0x80, R26 ;  /* 0x000000800709e824 */ /* 0x020fc600078e021a */
[----:B------:R1:W-:Y:S01]  /*0810*/  @!P2 STS [R11], RZ ;  /* 0x000000ff0b00a388 */ /* 0x0003e20000000800 */
[----:B------:R-:W-:-:S03]  /*0820*/  @!P4 IMAD R5, R0, 0x4, R5 ;  /* 0x000000040005c824 */ /* 0x000fc600078e0205 */
[----:B---3--:R-:W-:Y:S01]  /*0830*/  @P2 STS [R23], R4 ;  /* 0x0000000417002388 */ /* 0x008fe20000000800 */
[----:B0-----:R-:W-:-:S03]  /*0840*/  @P5 LEA R19, R30, R17, 0x2 ;  /* 0x000000111e135211 */ /* 0x001fc600078e10ff */
[----:B------:R-:W-:Y:S01]  /*0850*/  @!P1 STS [R13], RZ ;  /* 0x000000ff0d009388 */ /* 0x000fe20000000800 */
[C---:B------:R-:W-:Y:S01]  /*0860*/  @!P6 LEA R9, R0.reuse, R9, 0x2 ;  /* 0x000000090009e211 */ /* 0x040fe200078e10ff */
[----:B-1----:R-:W-:Y:S02]  /*0870*/  @P6 IMAD R11, R0, 0x4, R41 ;  /* 0x00000004000b6824 */ /* 0x002fe400078e0229 */
[----:B----4-:R0:W-:Y:S04]  /*0880*/  @P1 STS [R25], R8 ;  /* 0x0000000819001388 */ /* 0x0101e80000000800 */
[----:B------:R1:W-:Y:S04]  /*0890*/  @!P5 STS [R15], RZ ;  /* 0x000000ff0f00d388 */ /* 0x0003e80000000800 */
[----:B--2---:R1:W-:Y:S04]  /*08a0*/  @P5 STS [R19], R10 ;  /* 0x0000000a13005388 */ /* 0x0043e80000000800 */
[----:B------:R1:W-:Y:S04]  /*08b0*/  @!P4 STS [R5], RZ ;  /* 0x000000ff0500c388 */ /* 0x0003e80000000800 */
[----:B------:R1:W-:Y:S04]  /*08c0*/  @P4 STS [R27], R12 ;  /* 0x0000000c1b004388 */ /* 0x0003e80000000800 */
[----:B------:R1:W-:Y:S04]  /*08d0*/  @!P6 STS [R9], RZ ;  /* 0x000000ff0900e388 */ /* 0x0003e80000000800 */
[----:B------:R1:W-:Y:S01]  /*08e0*/  @P6 STS [R11], R14 ;  /* 0x0000000e0b006388 */ /* 0x0003e20000000800 */
[----:B0-----:R-:W-:-:S02]  /*08f0*/  CS2R R24, SRZ ;  /* 0x0000000000187805 */ /* 0x001fc4000001ff00 */
[----:B------:R-:W-:Y:S02]  /*0900*/  CS2R R16, SRZ ;  /* 0x0000000000107805 */ /* 0x000fe4000001ff00 */
[----:B------:R-:W-:Y:S01]  /*0910*/  LEA R41, R21, UR4, 0x2 ;  /* 0x0000000415297c11 */ /* 0x000fe2000f8e10ff */
[----:B------:R-:W-:Y:S06]  /*0920*/  BAR.SYNC.DEFER_BLOCKING 0x0 ;  /* 0x0000000000007b1d */ /* 0x000fec0000010000 */
[----:B------:R-:W-:Y:S05]  /*0930*/  BRA.U !UP0, `(.L_x_0) ;  /* 0x0000000908f07547 */ /* 0x000fea000b800000 */
[----:B------:R-:W-:Y:S01]  /*0940*/  UIADD3 UR4, UPT, UPT, UR6, 0x1f, URZ ;  /* 0x0000001f06047890 */ /* 0x000fe2000fffe0ff */
[----:B------:R-:W-:Y:S01]  /*0950*/  IMAD R21, R21, 0x10, R26 ;  /* 0x0000001015157824 */ /* 0x000fe200078e021a */
[----:B------:R-:W-:Y:S01]  /*0960*/  LEA R4, R6, R20, 0x7 ;  /* 0x0000001406047211 */ /* 0x000fe200078e38ff */
[----:B-1----:R-:W-:Y:S01]  /*0970*/  IMAD.MOV.U32 R5, RZ, RZ, RZ ;  /* 0x000000ffff057224 */ /* 0x002fe200078e00ff */
[----:B------:R-:W-:Y:S01]  /*0980*/  USHF.R.S32.HI UR5, URZ, 0x1f, UR4 ;  /* 0x0000001fff057899 */ /* 0x000fe20008011404 */
[----:B------:R-:W-:Y:S01]  /*0990*/  IMAD.MOV.U32 R24, RZ, RZ, RZ ;  /* 0x000000ffff187224 */ /* 0x000fe200078e00ff */
[----:B------:R-:W-:Y:S02]  /*09a0*/  IADD3 R6, PT, PT, R21, 0x200, RZ ;  /* 0x0000020015067810 */ /* 0x000fe40007ffe0ff */
[----:B------:R-:W-:-:S04]  /*09b0*/  ULEA.HI UR5, UR5, UR4, URZ, 0x5 ;  /* 0x0000000405057291 */ /* 0x000fc8000f8f28ff */
[----:B------:R-:W-:-:S04]  /*09c0*/  USHF.R.S32.HI UR5, URZ, 0x5, UR5 ;  /* 0x00000005ff057899 */ /* 0x000fc80008011405 */
[----:B------:R-:W-:Y:S02]  /*09d0*/  UISETP.LT.AND UP0, UPT, UR5, 0x1, UPT ;  /* 0x000000010500788c */ /* 0x000fe4000bf01270 */
[----:B------:R-:W-:Y:S02]  /*09e0*/  UIADD3 UR4, UPT, UPT, UR5, -0x1, URZ ;  /* 0xffffffff05047890 */ /* 0x000fe4000fffe0ff */
[----:B------:R-:W-:-:S12]  /*09f0*/  USEL UR5, UR5, 0x1, !UP0 ;  /* 0x0000000105057887 */ /* 0x000fd8000c000000 */
.L_x_3:
[----:B------:R-:W-:-:S13]  /*0a00*/  ISETP.GE.AND P0, PT, R5, UR4, PT ;  /* 0x0000000405007c0c */ /* 0x000fda000bf06270 */
[----:B------:R-:W-:Y:S05]  /*0a10*/  @P0 BRA `(.L_x_1) ;  /* 0x0000000400dc0947 */ /* 0x000fea0003800000 */
[----:B------:R-:W0:Y:S01]  /*0a20*/  LDCU UR6, c[0x0][0x3a0] ;  /* 0x00007400ff0677ac */ /* 0x000e220008000800 */
[----:B------:R-:W-:Y:S01]  /*0a30*/  IMAD.SHL.U32 R19, R5, 0x20, RZ ;  /* 0x0000002005137824 */ /* 0x000fe200078e00ff */
[----:B------:R-:W1:Y:S03]  /*0a40*/  LDCU UR7, c[0x0][0x398] ;  /* 0x00007300ff0777ac */ /* 0x000e660008000800 */
[----:B------:R-:W-:Y:S01]  /*0a50*/  VIADD R18, R19, 0x20 ;  /* 0x0000002013127836 */ /* 0x000fe20000000000 */
[----:B------:R-:W2:Y:S04]  /*0a60*/  LDCU UR10, c[0x0][0x39c] ;  /* 0x00007380ff0a77ac */ /* 0x000ea80008000800 */
[----:B------:R-:W-:-:S04]  /*0a70*/  LOP3.LUT R8, R18, 0x1f, R40, 0xf8, !PT ;  /* 0x0000001f12087812 */ /* 0x000fc800078ef828 */
[----:B0-----:R-:W-:-:S04]  /*0a80*/  ISETP.GE.AND P5, PT, R8, UR6, PT ;  /* 0x0000000608007c0c */ /* 0x001fc8000bfa6270 */
[----:B-1----:R-:W-:-:S13]  /*0a90*/  ISETP.GE.OR P5, PT, R37, UR7, P5 ;  /* 0x0000000725007c0c */ /* 0x002fda000afa6670 */
[----:B------:R-:W0:Y:S01]  /*0aa0*/  @!P5 LDC.64 R8, c[0x0][0x380] ;  /* 0x0000e000ff08db82 */ /* 0x000e220000000a00 */
[----:B------:R-:W-:Y:S01]  /*0ab0*/  @!P5 IMAD R10, R37, UR6, RZ ;  /* 0x00000006250adc24 */ /* 0x000fe2000f8e02ff */
[----:B------:R-:W-:-:S04]  /*0ac0*/  @!P5 SHF.R.S32.HI R11, RZ, 0x1f, R19 ;  /* 0x0000001fff0bd819 */ /* 0x000fc80000011413 */
[----:B------:R-:W-:-:S04]  /*0ad0*/  @!P5 IADD3 R10, P0, P1, R10, R38, R19 ;  /* 0x000000260a0ad210 */ /* 0x000fc8000791e013 */
[----:B------:R-:W-:Y:S02]  /*0ae0*/  @!P5 IADD3.X R11, PT, PT, RZ, RZ, R11, P0, P1 ;  /* 0x000000ffff0bd210 */ /* 0x000fe400007e240b */
[----:B0-----:R-:W-:-:S04]  /*0af0*/  @!P5 LEA R12, P0, R10, R8, 0x2 ;  /* 0x000000080a0cd211 */ /* 0x001fc800078010ff */
[----:B------:R-:W-:-:S05]  /*0b00*/  @!P5 LEA.HI.X R13, R10, R9, R11, 0x2, P0 ;  /* 0x000000090a0dd211 */ /* 0x000fca00000f140b */
[----:B------:R0:W3:Y:S01]  /*0b10*/  @!P5 LDG.E R23, desc[UR8][R12.64+0x80] ;  /* 0x000080080c17d981 */ /* 0x0000e2000c1e1900 */
[----:B------:R-:W-:Y:S01]  /*0b20*/  IADD3 R8, PT, PT, R34, R18, RZ ;  /* 0x0000001222087210 */ /* 0x000fe20007ffe0ff */
[--C-:B------:R-:W-:Y:S01]  /*0b30*/  IMAD.IADD R15, R39, 0x1, R18.reuse ;  /* 0x00000001270f7824 */ /* 0x100fe200078e0212 */
[----:B--2---:R-:W-:Y:S01]  /*0b40*/  ISETP.GE.AND P0, PT, R36, UR10, PT ;  /* 0x0000000a24007c0c */ /* 0x004fe2000bf06270 */
[----:B------:R-:W1:Y:S01]  /*0b50*/  S2R R22, SR_CgaCtaId ;  /* 0x0000000000167919 */ /* 0x000e620000008800 */
[----:B------:R-:W-:Y:S01]  /*0b60*/  ISETP.GE.AND P4, PT, R8, UR6, PT ;  /* 0x0000000608007c0c */ /* 0x000fe2000bf86270 */
[----:B------:R-:W-:Y:S01]  /*0b70*/  IMAD.IADD R8, R30, 0x1, R18 ;  /* 0x000000011e087824 */ /* 0x000fe200078e0212 */
[----:B------:R-:W-:Y:S02]  /*0b80*/  ISETP.GE.OR P0, PT, R15, UR6, P0 ;  /* 0x000000060f007c0c */ /* 0x000fe40008706670 */
[----:B------:R-:W-:Y:S02]  /*0b90*/  ISETP.LT.AND P4, PT, R33, UR7, !P4 ;  /* 0x0000000721007c0c */ /* 0x000fe4000e781270 */
[----:B------:R-:W-:-:S02]  /*0ba0*/  ISETP.GE.AND P2, PT, R8, UR6, PT ;  /* 0x0000000608007c0c */ /* 0x000fc4000bf46270 */
[----:B------:R-:W-:Y:S02]  /*0bb0*/  MOV R27, 0x400 ;  /* 0x00000400001b7802 */ /* 0x000fe40000000f00 */
[----:B------:R-:W-:Y:S02]  /*0bc0*/  ISETP.LT.AND P2, PT, R29, UR7, !P2 ;  /* 0x000000071d007c0c */ /* 0x000fe4000d741270 */
[----:B------:R-:W-:-:S05]  /*0bd0*/  IADD3 R43, PT, PT, R35, R18, RZ ;  /* 0x00000012232b7210 */ /* 0x000fca0007ffe0ff */
[----:B------:R-:W2:Y:S01]  /*0be0*/  @P4 LDC.64 R8, c[0x0][0x380] ;  /* 0x0000e000ff084b82 */ /* 0x000ea20000000a00 */
[----:B0-----:R-:W-:Y:S01]  /*0bf0*/  @P4 IMAD R12, R33, UR6, RZ ;  /* 0x00000006210c4c24 */ /* 0x001fe2000f8e02ff */
[----:B------:R-:W-:-:S04]  /*0c00*/  @P4 SHF.R.S32.HI R14, RZ, 0x1f, R19 ;  /* 0x0000001fff0e4819 */ /* 0x000fc80000011413 */
[--C-:B------:R-:W-:Y:S02]  /*0c10*/  @P4 IADD3 R13, P1, P3, R12, R34, R19.reuse ;  /* 0x000000220c0d4210 */ /* 0x100fe40007b3e013 */
[----:B------:R-:W0:Y:S01]  /*0c20*/  @P2 LDC.64 R10, c[0x0][0x380] ;  /* 0x0000e000ff0a2b82 */ /* 0x000e220000000a00 */
[----:B------:R-:W-:Y:S02]  /*0c30*/  @P2 SHF.R.S32.HI R20, RZ, 0x1f, R19 ;  /* 0x0000001fff142819 */ /* 0x000fe40000011413 */
[----:B------:R-:W-:Y:S02]  /*0c40*/  @P4 IADD3.X R14, PT, PT, RZ, RZ, R14, P1, P3 ;  /* 0x000000ffff0e4210 */ /* 0x000fe40000fe640e */
[----:B-1----:R-:W-:Y:S02]  /*0c50*/  LEA R21, R22, R27, 0x18 ;  /* 0x0000001b16157211 */ /* 0x002fe400078ec0ff */
[----:B--2---:R-:W-:Y:S01]  /*0c60*/  @P4 LEA R12, P1, R13, R8, 0x2 ;  /* 0x000000080d0c4211 */ /* 0x004fe200078210ff */
[----:B------:R-:W-:-:S03]  /*0c70*/  @P2 IMAD R8, R29, UR6, RZ ;  /* 0x000000061d082c24 */ /* 0x000fc6000f8e02ff */
[----:B------:R-:W-:Y:S02]  /*0c80*/  @P4 LEA.HI.X R13, R13, R9, R14, 0x2, P1 ;  /* 0x000000090d0d4211 */ /* 0x000fe400008f140e */
[----:B------:R-:W-:Y:S02]  /*0c90*/  @P2 IADD3 R14, P1, P3, R8, R30, R19 ;  /* 0x0000001e080e2210 */ /* 0x000fe40007b3e013 */
[----:B------:R-:W1:Y:S01]  /*0ca0*/  @!P0 LDC.64 R8, c[0x0][0x388] ;  /* 0x0000e200ff088b82 */ /* 0x000e620000000a00 */
[----:B------:R-:W2:Y:S01]  /*0cb0*/  @P4 LDG.E R12, desc[UR8][R12.64+0x80] ;  /* 0x000080080c0c4981 */ /* 0x000ea2000c1e1900 */
[----:B------:R-:W-:Y:S02]  /*0cc0*/  @P2 IADD3.X R20, PT, PT, RZ, RZ, R20, P1, P3 ;  /* 0x000000ffff142210 */ /* 0x000fe40000fe6414 */
[----:B0-----:R-:W-:Y:S02]  /*0cd0*/  @P2 LEA R10, P1, R14, R10, 0x2 ;  /* 0x0000000a0e0a2211 */ /* 0x001fe400078210ff */
[----:B------:R-:W-:-:S02]  /*0ce0*/  ISETP.GE.AND P3, PT, R32, UR10, PT ;  /* 0x0000000a20007c0c */ /* 0x000fc4000bf66270 */
[----:B------:R-:W-:Y:S01]  /*0cf0*/  @P2 LEA.HI.X R11, R14, R11, R20, 0x2, P1 ;  /* 0x0000000b0e0b2211 */ /* 0x000fe200008f1414 */
[----:B------:R-:W-:Y:S01]  /*0d00*/  IMAD.SHL.U32 R14, R5, 0x1000, RZ ;  /* 0x00001000050e7824 */ /* 0x000fe200078e00ff */
[----:B------:R-:W-:Y:S02]  /*0d10*/  IADD3 R20, PT, PT, R0, R18, RZ ;  /* 0x0000001200147210 */ /* 0x000fe40007ffe0ff */
[----:B------:R-:W-:Y:S01]  /*0d20*/  ISETP.LT.AND P3, PT, R43, UR6, !P3 ;  /* 0x000000062b007c0c */ /* 0x000fe2000df61270 */
[----:B------:R-:W4:Y:S01]  /*0d30*/  @P2 LDG.E R10, desc[UR8][R10.64+0x80] ;  /* 0x000080080a0a2981 */ /* 0x000f22000c1e1900 */
[----:B------:R-:W-:Y:S02]  /*0d40*/  ISETP.GE.AND P1, PT, R20, UR6, PT ;  /* 0x0000000614007c0c */ /* 0x000fe4000bf26270 */
[----:B------:R-:W-:Y:S02]  /*0d50*/  LOP3.LUT R14, R14, 0x1000, RZ, 0xc, !PT ;  /* 0x000010000e0e7812 */ /* 0x000fe400078e0cff */
[----:B------:R-:W-:-:S03]  /*0d60*/  ISETP.LT.AND P1, PT, R3, UR7, !P1 ;  /* 0x0000000703007c0c */ /* 0x000fc6000cf21270 */
[----:B------:R-:W-:Y:S02]  /*0d70*/  IMAD.IADD R26, R21, 0x1, R14 ;  /* 0x00000001151a7824 */ /* 0x000fe400078e020e */
[----:B------:R-:W-:Y:S02]  /*0d80*/  @!P0 IMAD R21, R15, UR10, R36 ;  /* 0x0000000a0f158c24 */ /* 0x000fe4000f8e0224 */
[----:B------:R-:W0:Y:S02]  /*0d90*/  @P3 LDC.64 R14, c[0x0][0x388] ;  /* 0x0000e200ff0e3b82 */ /* 0x000e240000000a00 */
[----:B-1----:R-:W-:-:S04]  /*0da0*/  @!P0 IMAD.WIDE R20, R21, 0x4, R8 ;  /* 0x0000000415148825 */ /* 0x002fc800078e0208 */
[----:B------:R-:W-:Y:S02]  /*0db0*/  IMAD R9, R39, 0x80, R26 ;  /* 0x0000008027097824 */ /* 0x000fe400078e021a */
[----:B------:R-:W-:Y:S01]  /*0dc0*/  @P1 IMAD R44, R3, UR6, RZ ;  /* 0x00000006032c1c24 */ /* 0x000fe2000f8e02ff */
[----:B------:R1:W5:Y:S01]  /*0dd0*/  @!P0 LDG.E R20, desc[UR8][R20.64] ;  /* 0x0000000814148981 */ /* 0x000362000c1e1900 */
[----:B------:R-:W-:Y:S02]  /*0de0*/  IMAD R45, R38, 0x4, R9 ;  /* 0x00000004262d7824 */ /* 0x000fe400078e0209 */
[----:B------:R-:W3:Y:S01]  /*0df0*/  @P1 LDC.64 R8, c[0x0][0x380] ;  /* 0x0000e000ff081b82 */ /* 0x000ee20000000a00 */
[----:B-1----:R-:W-:Y:S02]  /*0e00*/  IMAD.IADD R21, R7, 0x1, R18 ;  /* 0x0000000107157824 */ /* 0x002fe400078e0212 */
[----:B------:R-:W-:-:S04]  /*0e10*/  @P3 IMAD R43, R43, UR10, R32 ;  /* 0x0000000a2b2b3c24 */ /* 0x000fc8000f8e0220 */
[----:B0-----:R-:W-:-:S06]  /*0e20*/  @P3 IMAD.WIDE R14, R43, 0x4, R14 ;  /* 0x000000042b0e3825 */ /* 0x001fcc00078e020e */
[----:B------:R-:W4:Y:S04]  /*0e30*/  @P3 LDG.E R14, desc[UR8][R14.64] ;  /* 0x000000080e0e3981 */ /* 0x000f28000c1e1900 */
[----:B---3--:R0:W-:Y:S04]  /*0e40*/  @!P5 STS [R45], R23 ;  /* 0x000000172d00d388 */ /* 0x0081e80000000800 */
[----:B------:R1:W-:Y:S01]  /*0e50*/  @P5 STS [R45], RZ ;  /* 0x000000ff2d005388 */ /* 0x0003e20000000800 */
[--C-:B------:R-:W-:Y:S02]  /*0e60*/  @P1 IADD3 R44, P5, P6, R44, R0, R19.reuse ;  /* 0x000000002c2c1210 */ /* 0x100fe40007ebe013 */
[----:B------:R-:W-:-:S04]  /*0e70*/  @P1 SHF.R.S32.HI R19, RZ, 0x1f, R19 ;  /* 0x0000001fff131819 */ /* 0x000fc80000011413 */
[----:B------:R-:W-:Y:S02]  /*0e80*/  @P1 IADD3.X R19, PT, PT, RZ, RZ, R19, P5, P6 ;  /* 0x000000ffff131210 */ /* 0x000fe40002fec413 */
[C---:B------:R-:W-:Y:S02]  /*0e90*/  @P1 LEA R8, P5, R44.reuse, R8, 0x2 ;  /* 0x000000082c081211 */ /* 0x040fe400078a10ff */
[----:B0-----:R-:W-:Y:S02]  /*0ea0*/  IADD3 R23, PT, PT, R31, R18, RZ ;  /* 0x000000121f177210 */ /* 0x001fe40007ffe0ff */
[----:B------:R-:W-:Y:S02]  /*0eb0*/  @P1 LEA.HI.X R9, R44, R9, R19, 0x2, P5 ;  /* 0x000000092c091211 */ /* 0x000fe400028f1413 */
[----:B------:R-:W-:Y:S02]  /*0ec0*/  ISETP.GE.AND P5, PT, R28, UR10, PT ;  /* 0x0000000a1c007c0c */ /* 0x000fe4000bfa6270 */
[----:B------:R-:W-:Y:S01]  /*0ed0*/  ISETP.GE.AND P6, PT, R2, UR10, PT ;  /* 0x0000000a02007c0c */ /* 0x000fe2000bfc6270 */
[----:B------:R0:W3:Y:S01]  /*0ee0*/  @P1 LDG.E R8, desc[UR8][R8.64+0x80] ;  /* 0x0000800808081981 */ /* 0x0000e2000c1e1900 */
[----:B------:R-:W-:-:S02]  /*0ef0*/  ISETP.LT.AND P5, PT, R23, UR6, !P5 ;  /* 0x0000000617007c0c */ /* 0x000fc4000efa1270 */
[----:B------:R-:W-:-:S11]  /*0f00*/  ISETP.LT.AND P6, PT, R21, UR6, !P6 ;  /* 0x0000000615007c0c */ /* 0x000fd6000f7c1270 */
[----:B-1----:R-:W1:Y:S08]  /*0f10*/  @P5 LDC.64 R44, c[0x0][0x388] ;  /* 0x0000e200ff2c5b82 */ /* 0x002e700000000a00 */
[----:B------:R-:W0:Y:S01]  /*0f20*/  @P6 LDC.64 R18, c[0x0][0x388] ;  /* 0x0000e200ff126b82 */ /* 0x000e220000000a00 */
[----:B------:R-:W-:Y:S02]  /*0f30*/  @P5 IMAD R23, R23, UR10, R28 ;  /* 0x0000000a17175c24 */ /* 0x000fe4000f8e021c */
[----:B------:R-:W-:-:S02]  /*0f40*/  @P6 IMAD R21, R21, UR10, R2 ;  /* 0x0000000a15156c24 */ /* 0x000fc4000f8e0202 */
[----:B-1----:R-:W-:-:S06]  /*0f50*/  @P5 IMAD.WIDE R44, R23, 0x4, R44 ;  /* 0x00000004172c5825 */ /* 0x002fcc00078e022c */
[----:B------:R-:W3:Y:S01]  /*0f60*/  @P5 LDG.E R44, desc[UR8][R44.64] ;  /* 0x000000082c2c5981 */ /* 0x000ee2000c1e1900 */
[----:B0-----:R-:W-:-:S06]  /*0f70*/  @P6 IMAD.WIDE R18, R21, 0x4, R18 ;  /* 0x0000000415126825 */ /* 0x001fcc00078e0212 */
[----:B------:R0:W3:Y:S01]  /*0f80*/  @P6 LDG.E R18, desc[UR8][R18.64] ;  /* 0x0000000812126981 */ /* 0x0000e2000c1e1900 */
[----:B------:R-:W-:Y:S02]  /*0f90*/  IADD3 R27, PT, PT, R27, 0x2000, RZ ;  /* 0x000020001b1b7810 */ /* 0x000fe40007ffe0ff */
[----:B------:R-:W-:Y:S02]  /*0fa0*/  LOP3.LUT R13, R5, 0x1, RZ, 0xc, !PT ;  /* 0x00000001050d7812 */ /* 0x000fe400078e0cff */
[----:B------:R-:W-:-:S05]  /*0fb0*/  LEA R22, R22, R27, 0x18 ;  /* 0x0000001b16167211 */ /* 0x000fca00078ec0ff */
[----:B------:R-:W-:Y:S02]  /*0fc0*/  IMAD R22, R13, 0x1000, R22 ;  /* 0x000010000d167824 */ /* 0x000fe400078e0216 */
[----:B------:R-:W-:-:S03]  /*0fd0*/  IMAD R13, R35, 0x80, R26 ;  /* 0x00000080230d7824 */ /* 0x000fc600078e021a */
[-C--:B------:R-:W-:Y:S01]  /*0fe0*/  LEA R11, R39, R22.reuse, 0x7 ;  /* 0x00000016270b7211 */ /* 0x080fe200078e38ff */
[----:B------:R-:W-:Y:S01]  /*0ff0*/  IMAD R9, R31, 0x80, R26 ;  /* 0x000000801f097824 */ /* 0x000fe200078e021a */
[-C--:B------:R-:W-:Y:S02]  /*1000*/  LEA R15, R35, R22.reuse, 0x7 ;  /* 0x00000016230f7211 */ /* 0x080fe400078e38ff */
[----:B------:R-:W-:Y:S01]  /*1010*/  LEA R11, R38, R11, 0x2 ;  /* 0x0000000b260b7211 */ /* 0x000fe200078e10ff */
[C---:B------:R-:W-:Y:S01]  /*1020*/  IMAD R13, R34.reuse, 0x4, R13 ;  /* 0x00000004220d7824 */ /* 0x040fe200078e020d */
[----:B------:R-:W-:Y:S01]  /*1030*/  LEA R15, R34, R15, 0x2 ;  /* 0x0000000f220f7211 */ /* 0x000fe200078e10ff */
[----:B0-----:R-:W-:Y:S01]  /*1040*/  IMAD R19, R31, 0x80, R22 ;  /* 0x000000801f137824 */ /* 0x001fe200078e0216 */
[----:B------:R-:W-:Y:S01]  /*1050*/  LEA R9, R30, R9, 0x2 ;  /* 0x000000091e097211 */ /* 0x000fe200078e10ff */
[----:B-----5:R0:W-:Y:S01]  /*1060*/  @!P0 STS [R11], R20 ;  /* 0x000000140b008388 */ /* 0x0201e20000000800 */
[C---:B------:R-:W-:Y:S01]  /*1070*/  IMAD R21, R7.reuse, 0x80, R26 ;  /* 0x0000008007157824 */ /* 0x040fe200078e021a */
[----:B------:R-:W-:-:S02]  /*1080*/  LEA R23, R7, R22, 0x7 ;  /* 0x0000001607177211 */ /* 0x000fc400078e38ff */
[----:B------:R0:W-:Y:S01]  /*1090*/  @P0 STS [R11], RZ ;  /* 0x000000ff0b000388 */ /* 0x0001e20000000800 */
[----:B------:R-:W-:-:S03]  /*10a0*/  IMAD R19, R30, 0x4, R19 ;  /* 0x000000041e137824 */ /* 0x000fc600078e0213 */
[----:B------:R0:W-:Y:S01]  /*10b0*/  @!P4 STS [R13], RZ ;  /* 0x000000ff0d00c388 */ /* 0x0001e20000000800 */
[----:B------:R-:W-:-:S03]  /*10c0*/  LEA R21, R0, R21, 0x2 ;  /* 0x0000001500157211 */ /* 0x000fc600078e10ff */
[----:B--2---:R0:W-:Y:S01]  /*10d0*/  @P4 STS [R13], R12 ;  /* 0x0000000c0d004388 */ /* 0x0041e20000000800 */
[----:B------:R-:W-:-:S03]  /*10e0*/  IMAD R23, R0, 0x4, R23 ;  /* 0x0000000400177824 */ /* 0x000fc600078e0217 */
[----:B------:R0:W-:Y:S04]  /*10f0*/  @!P3 STS [R15], RZ ;  /* 0x000000ff0f00b388 */ /* 0x0001e80000000800 */
[----:B----4-:R0:W-:Y:S04]  /*1100*/  @P3 STS [R15], R14 ;  /* 0x0000000e0f003388 */ /* 0x0101e80000000800 */
[----:B------:R0:W-:Y:S04]  /*1110*/  @!P2 STS [R9], RZ ;  /* 0x000000ff0900a388 */ /* 0x0001e80000000800 */
[----:B------:R0:W-:Y:S04]  /*1120*/  @P2 STS [R9], R10 ;  /* 0x0000000a09002388 */ /* 0x0001e80000000800 */
[----:B------:R0:W-:Y:S04]  /*1130*/  @!P5 STS [R19], RZ ;  /* 0x000000ff1300d388 */ /* 0x0001e80000000800 */
[----:B---3--:R0:W-:Y:S04]  /*1140*/  @P5 STS [R19], R44 ;  /* 0x0000002c13005388 */ /* 0x0081e80000000800 */
[----:B------:R0:W-:Y:S04]  /*1150*/  @!P1 STS [R21], RZ ;  /* 0x000000ff15009388 */ /* 0x0001e80000000800 */
[----:B------:R0:W-:Y:S04]  /*1160*/  @P1 STS [R21], R8 ;  /* 0x0000000815001388 */ /* 0x0001e80000000800 */
[----:B------:R0:W-:Y:S04]  /*1170*/  @!P6 STS [R23], RZ ;  /* 0x000000ff1700e388 */ /* 0x0001e80000000800 */
[----:B------:R0:W-:Y:S02]  /*1180*/  @P6 STS [R23], R18 ;  /* 0x0000001217006388 */ /* 0x0001e40000000800 */
.L_x_1:
[----:B0-----:R-:W-:Y:S01]  /*1190*/  SHF.L.U32 R9, R5, 0xc, RZ ;  /* 0x0000000c05097819 */ /* 0x001fe200000006ff */
[----:B------:R-:W-:-:S03]  /*11a0*/  UMOV UR6, 0x10 ;  /* 0x0000001000067882 */ /* 0x000fc60000000000 */
[----:B------:R-:W-:-:S04]  /*11b0*/  LOP3.LUT R9, R9, 0x1000, RZ, 0xc0, !PT ;  /* 0x0000100009097812 */ /* 0x000fc800078ec0ff */
[----:B------:R-:W-:Y:S01]  /*11c0*/  IADD3 R44, PT, PT, R6, R9, RZ ;  /* 0x00000009062c7210 */ /* 0x000fe20007ffe0ff */
[----:B------:R-:W-:-:S07]  /*11d0*/  IMAD.IADD R43, R4, 0x1, R9 ;  /* 0x00000001042b7824 */ /* 0x000fce00078e0209 */
.L_x_2:
[----:B------:R-:W-:Y:S04]  /*11e0*/  LDS.128 R8, [R43+UR6+-0x10] ;  /* 0xfffff0062b087984 */ /* 0x000fe80008000c00 */
[----:B------:R-:W0:Y:S04]  /*11f0*/  LDS.128 R12, [R44+-0x200] ;  /* 0xfffe00002c0c7984 */ /* 0x000e280000000c00 */
[----:B------:R-:W1:Y:S01]  /*1200*/  LDS.128 R20, [R44+-0x180] ;  /* 0xfffe80002c147984 */ /* 0x000e620000000c00 */
[C---:B0-----:R-:W-:Y:S01]  /*1210*/  FFMA R27, R8.reuse, R12, R17 ;  /* 0x0000000c081b7223 */ /* 0x041fe20000000011 */
[C---:B------:R-:W-:Y:S01]  /*1220*/  FFMA R26, R8.reuse, R13, R16 ;  /* 0x0000000d081a7223 */ /* 0x040fe20000000010 */
[C---:B------:R-:W-:Y:S01]  /*1230*/  FFMA R25, R8.reuse, R14, R25 ;  /* 0x0000000e08197223 */ /* 0x040fe20000000019 */
[----:B------:R-:W0:Y:S01]  /*1240*/  LDS.128 R16, [R44+-0x100] ;  /* 0xffff00002c107984 */ /* 0x000e220000000c00 */
[----:B------:R-:W-:Y:S01]  /*1250*/  FFMA R8, R8, R15, R24 ;  /* 0x0000000f08087223 */ /* 0x000fe20000000018 */
[----:B-1----:R-:W-:Y:S01]  /*1260*/  FFMA R27, R20, R9, R27 ;  /* 0x00000009141b7223 */ /* 0x002fe2000000001b */
[C---:B------:R-:W-:Y:S01]  /*1270*/  FFMA R21, R9.reuse, R21, R26 ;  /* 0x0000001509157223 */ /* 0x040fe2000000001a */
[----:B------:R-:W1:Y:S01]  /*1280*/  LDS.128 R12, [R44+-0x80] ;  /* 0xffff80002c0c7984 */ /* 0x000e620000000c00 */
[C---:B------:R-:W-:Y:S01]  /*1290*/  FFMA R25, R9.reuse, R22, R25 ;  /* 0x0000001609197223 */ /* 0x040fe20000000019 */
[----:B------:R-:W-:Y:S01]  /*12a0*/  FFMA R20, R9, R23, R8 ;  /* 0x0000001709147223 */ /* 0x000fe20000000008 */
[----:B0-----:R-:W-:Y:S01]  /*12b0*/  FFMA R9, R16, R10, R27 ;  /* 0x0000000a10097223 */ /* 0x001fe2000000001b */
[C---:B------:R-:W-:Y:S01]  /*12c0*/  FFMA R8, R10.reuse, R17, R21 ;  /* 0x000000110a087223 */ /* 0x040fe20000000015 */
[C---:B------:R-:W-:Y:S01]  /*12d0*/  FFMA R25, R10.reuse, R18, R25 ;  /* 0x000000120a197223 */ /* 0x040fe20000000019 */
[----:B------:R-:W-:Y:S01]  /*12e0*/  FFMA R10, R10, R19, R20 ;  /* 0x000000130a0a7223 */ /* 0x000fe20000000014 */
[----:B-1----:R-:W-:Y:S01]  /*12f0*/  FFMA R9, R12, R11, R9 ;  /* 0x0000000b0c097223 */ /* 0x002fe20000000009 */
[----:B------:R-:W-:Y:S01]  /*1300*/  LDS.128 R16, [R43+UR6] ;  /* 0x000000062b107984 */ /* 0x000fe20008000c00 */
[C---:B------:R-:W-:Y:S01]  /*1310*/  FFMA R45, R11.reuse, R14, R25 ;  /* 0x0000000e0b2d7223 */ /* 0x040fe20000000019 */
[C---:B------:R-:W-:Y:S01]  /*1320*/  FFMA R8, R11.reuse, R13, R8 ;  /* 0x0000000d0b087223 */ /* 0x040fe20000000008 */
[----:B------:R-:W-:Y:S01]  /*1330*/  FFMA R10, R11, R15, R10 ;  /* 0x0000000f0b0a7223 */ /* 0x000fe2000000000a */
[----:B------:R-:W0:Y:S01]  /*1340*/  LDS.128 R20, [R44] ;  /* 0x000000002c147984 */ /* 0x000e220000000c00 */
[----:B------:R-:W-:-:S03]  /*1350*/  UIADD3 UR6, UPT, UPT, UR6, 0x20, URZ ;  /* 0x0000002006067890 */ /* 0x000fc6000fffe0ff */
[----:B------:R-:W1:Y:S01]  /*1360*/  LDS.128 R24, [R44+0x80] ;  /* 0x000080002c187984 */ /* 0x000e620000000c00 */
[----:B------:R-:W-:Y:S01]  /*1370*/  UISETP.NE.AND UP0, UPT, UR6, 0x90, UPT ;  /* 0x000000900600788c */ /* 0x000fe2000bf05270 */
[C---:B0-----:R-:W-:Y:S01]  /*1380*/  FFMA R13, R16.reuse, R20, R9 ;  /* 0x00000014100d7223 */ /* 0x041fe20000000009 */
[C---:B------:R-:W-:Y:S01]  /*1390*/  FFMA R20, R16.reuse, R21, R8 ;  /* 0x0000001510147223 */ /* 0x040fe20000000008 */
[C---:B------:R-:W-:Y:S01]  /*13a0*/  FFMA R21, R16.reuse, R22, R45 ;  /* 0x0000001610157223 */ /* 0x040fe2000000002d */
[----:B------:R-:W-:Y:S01]  /*13b0*/  FFMA R16, R16, R23, R10 ;  /* 0x0000001710107223 */ /* 0x000fe2000000000a */
[----:B-1----:R-:W-:Y:S01]  /*13c0*/  FFMA R23, R24, R17, R13 ;  /* 0x0000001118177223 */ /* 0x002fe2000000000d */
[----:B------:R-:W0:Y:S01]  /*13d0*/  LDS.128 R8, [R44+0x100] ;  /* 0x000100002c087984 */ /* 0x000e220000000c00 */
[C---:B------:R-:W-:Y:S01]  /*13e0*/  FFMA R25, R17.reuse, R25, R20 ;  /* 0x0000001911197223 */ /* 0x040fe20000000014 */
[C---:B------:R-:W-:Y:S01]  /*13f0*/  FFMA R21, R17.reuse, R26, R21 ;  /* 0x0000001a11157223 */ /* 0x040fe20000000015 */
[----:B------:R-:W-:Y:S01]  /*1400*/  FFMA R16, R17, R27, R16 ;  /* 0x0000001b11107223 */ /* 0x000fe20000000010 */
[----:B------:R1:W2:Y:S02]  /*1410*/  LDS.128 R12, [R44+0x180] ;  /* 0x000180002c0c7984 */ /* 0x0002a40000000c00 */
[----:B-1----:R-:W-:-:S02]  /*1420*/  VIADD R44, R44, 0x400 ;  /* 0x000004002c2c7836 */ /* 0x002fc40000000000 */
[----:B0-----:R-:W-:Y:S01]  /*1430*/  FFMA R23, R8, R18, R23 ;  /* 0x0000001208177223 */ /* 0x001fe20000000017 */
[C---:B------:R-:W-:Y:S01]  /*1440*/  FFMA R8, R18.reuse, R9, R25 ;  /* 0x0000000912087223 */ /* 0x040fe20000000019 */
[C---:B------:R-:W-:Y:S01]  /*1450*/  FFMA R21, R18.reuse, R10, R21 ;  /* 0x0000000a12157223 */ /* 0x040fe20000000015 */
[----:B------:R-:W-:Y:S01]  /*1460*/  FFMA R18, R18, R11, R16 ;  /* 0x0000000b12127223 */ /* 0x000fe20000000010 */
[----:B--2---:R-:W-:Y:S01]  /*1470*/  FFMA R17, R12, R19, R23 ;  /* 0x000000130c117223 */ /* 0x004fe20000000017 */
[C---:B------:R-:W-:Y:S01]  /*1480*/  FFMA R16, R19.reuse, R13, R8 ;  /* 0x0000000d13107223 */ /* 0x040fe20000000008 */
[C---:B------:R-:W-:Y:S01]  /*1490*/  FFMA R25, R19.reuse, R14, R21 ;  /* 0x0000000e13197223 */ /* 0x040fe20000000015 */
[----:B------:R-:W-:Y:S01]  /*14a0*/  FFMA R24, R19, R15, R18 ;  /* 0x0000000f13187223 */ /* 0x000fe20000000012 */
[----:B------:R-:W-:Y:S06]  /*14b0*/  BRA.U UP0, `(.L_x_2) ;  /* 0xfffffffd00487547 */ /* 0x000fec000b83ffff */
[----:B------:R-:W-:Y:S01]  /*14c0*/  IADD3 R5, PT, PT, R5, 0x1, RZ ;  /* 0x0000000105057810 */ /* 0x000fe20007ffe0ff */
[----:B------:R-:W-:Y:S03]  /*14d0*/  BAR.SYNC.DEFER_BLOCKING 0x0 ;  /* 0x0000000000007b1d */ /* 0x000fe60000010000 */
[----:B------:R-:W-:-:S13]  /*14e0*/  ISETP.NE.AND P0, PT, R5, UR5, PT ;  /* 0x0000000505007c0c */ /* 0x000fda000bf05270 */
[----:B------:R-:W-:Y:S05]  /*14f0*/  @P0 BRA `(.L_x_3) ;  /* 0xfffffff400400947 */ /* 0x000fea000383ffff */
.L_x_0:
[----:B------:R-:W0:Y:S01]  /*1500*/  LDCU.64 UR6, c[0x0][0x398] ;  /* 0x00007300ff0677ac */ /* 0x000e220008000a00 */
[C---:B------:R-:W-:Y:S01]  /*1510*/  VIADD R4, R41.reuse, 0x1 ;  /* 0x0000000129047836 */ /* 0x040fe20000000000 */
[C---:B-1----:R-:W-:Y:S01]  /*1520*/  IADD3 R5, PT, PT, R41.reuse, 0x2, RZ ;  /* 0x0000000229057810 */ /* 0x042fe20007ffe0ff */
[C---:B------:R-:W-:Y:S01]  /*1530*/  VIADD R6, R41.reuse, 0x3 ;  /* 0x0000000329067836 */ /* 0x040fe20000000000 */
[----:B------:R-:W1:Y:S01]  /*1540*/  LDCU.64 UR4, c[0x0][0x390] ;  /* 0x00007200ff0477ac */ /* 0x000e620008000a00 */
[----:B0-----:R-:W-:Y:S01]  /*1550*/  ISETP.GE.AND P0, PT, R41, UR7, PT ;  /* 0x0000000729007c0c */ /* 0x001fe2000bf06270 */
[----:B------:R-:W-:Y:S01]  /*1560*/  IMAD R0, R42, UR7, RZ ;  /* 0x000000072a007c24 */ /* 0x000fe2000f8e02ff */
[----:B------:R-:W-:Y:S02]  /*1570*/  ISETP.GE.AND P1, PT, R4, UR7, PT ;  /* 0x0000000704007c0c */ /* 0x000fe4000bf26270 */
[----:B------:R-:W-:Y:S02]  /*1580*/  ISETP.LT.AND P0, PT, R42, UR6, !P0 ;  /* 0x000000062a007c0c */ /* 0x000fe4000c701270 */
[----:B------:R-:W-:-:S02]  /*1590*/  ISETP.GE.AND P3, PT, R5, UR7, PT ;  /* 0x0000000705007c0c */ /* 0x000fc4000bf66270 */
[----:B------:R-:W-:Y:S02]  /*15a0*/  ISETP.GE.AND P2, PT, R6, UR7, PT ;  /* 0x0000000706007c0c */ /* 0x000fe4000bf46270 */
[----:B------:R-:W-:Y:S02]  /*15b0*/  SHF.R.S32.HI R5, RZ, 0x1f, R41 ;  /* 0x0000001fff057819 */ /* 0x000fe40000011429 */
[----:B------:R-:W-:Y:S02]  /*15c0*/  IADD3 R6, P4, PT, R41, R0, RZ ;  /* 0x0000000029067210 */ /* 0x000fe40007f9e0ff */
[C---:B------:R-:W-:Y:S02]  /*15d0*/  ISETP.GE.OR P1, PT, R42.reuse, UR6, P1 ;  /* 0x000000062a007c0c */ /* 0x040fe40008f26670 */
[C---:B------:R-:W-:Y:S01]  /*15e0*/  ISETP.GE.OR P3, PT, R42.reuse, UR6, P3 ;  /* 0x000000062a007c0c */ /* 0x040fe20009f66670 */
[----:B------:R-:W0:Y:S01]  /*15f0*/  @P0 LDC.64 R2, c[0x0][0x390] ;  /* 0x0000e400ff020b82 */ /* 0x000e220000000a00 */
[----:B------:R-:W-:-:S02]  /*1600*/  ISETP.GE.OR P2, PT, R42, UR6, P2 ;  /* 0x000000062a007c0c */ /* 0x000fc40009746670 */
[----:B------:R-:W-:Y:S02]  /*1610*/  @P0 IADD3 R41, PT, PT, R41, R0, RZ ;  /* 0x0000000029290210 */ /* 0x000fe40007ffe0ff */
[----:B------:R-:W-:Y:S02]  /*1620*/  LEA.HI.X.SX32 R5, R0, R5, 0x1, P4 ;  /* 0x0000000500057211 */ /* 0x000fe400020f0eff */
[----:B-1----:R-:W-:-:S04]  /*1630*/  LEA R4, P4, R6, UR4, 0x2 ;  /* 0x0000000406047c11 */ /* 0x002fc8000f8810ff */
[----:B------:R-:W-:Y:S01]  /*1640*/  LEA.HI.X R5, R6, UR5, R5, 0x2, P4 ;  /* 0x0000000506057c11 */ /* 0x000fe2000a0f1405 */
[----:B0-----:R-:W-:-:S05]  /*1650*/  @P0 IMAD.WIDE R2, R41, 0x4, R2 ;  /* 0x0000000429020825 */ /* 0x001fca00078e0202 */
[----:B------:R0:W-:Y:S04]  /*1660*/  @P0 STG.E desc[UR8][R2.64], R17 ;  /* 0x0000001102000986 */ /* 0x0001e8000c101908 */
[----:B------:R0:W-:Y:S04]  /*1670*/  @!P1 STG.E desc[UR8][R4.64+0x4], R16 ;  /* 0x0000041004009986 */ /* 0x0001e8000c101908 */
[----:B------:R0:W-:Y:S01]  /*1680*/  @!P3 STG.E desc[UR8][R4.64+0x8], R25 ;  /* 0x000008190400b986 */ /* 0x0001e2000c101908 */
[----:B------:R-:W-:Y:S05]  /*1690*/  @P2 EXIT ;  /* 0x000000000000294d */ /* 0x000fea0003800000 */
[----:B------:R-:W-:Y:S01]  /*16a0*/  STG.E desc[UR8][R4.64+0xc], R24 ;  /* 0x00000c1804007986 */ /* 0x000fe2000c101908 */
[----:B------:R-:W-:Y:S05]  /*16b0*/  EXIT ;  /* 0x000000000000794d */ /* 0x000fea0003800000 */
.L_x_4:
[----:B------:R-:W-:-:S00]  /*16c0*/  BRA `(.L_x_4) ;  /* 0xfffffffc00fc7947 */ /* 0x000fc0000383ffff */
[----:B------:R-:W-:-:S00]  /*16d0*/  NOP ;  /* 0x0000000000007918 */ /* 0x000fc00000000000 */
        /* <DEDUP_REMOVED lines=10> */
.L_x_5:


//--------------------- .nv.shared._Z20tiling_double_bufferPfS_S_iii --------------------------
	.section	.nv.shared._Z20tiling_double_bufferPfS_S_iii,"aw",@nobits
	.sectionflags	@""
	.align	4
.nv.shared._Z20tiling_double_bufferPfS_S_iii:
	.zero		17408


//--------------------- .nv.shared.reserved.0     --------------------------
	.section	.nv.shared.reserved.0,"aw",@nobits
	.weak		__nv_reservedSMEM_offset_0_alias
	.size		__nv_reservedSMEM_offset_0_alias, 0, 64
	.other		__nv_reservedSMEM_offset_0_alias,@"STO_CUDA_RESERVED_SHARED STV_DEFAULT"
__nv_reservedSMEM_offset_0_alias:
	.zero		0
	.zero		64


//--------------------- .nv.constant0._Z20tiling_double_bufferPfS_S_iii --------------------------
	.section	.nv.constant0._Z20tiling_double_bufferPfS_S_iii,"a",@progbits
	.sectionflags	@""
	.align	4
.nv.constant0._Z20tiling_double_bufferPfS_S_iii:
	.zero		932


//--------------------- SYMBOLS --------------------------

	.type		.nv.reservedSmem.offset0,@object
	.size		.nv.reservedSmem.offset0,0x4
	.type		.nv.reservedSmem.cap,@object
	.size		.nv.reservedSmem.cap,0x4
